//
// Generated by NVIDIA NVVM Compiler
//
// Compiler Build ID: CL-36424714
// Cuda compilation tools, release 13.0, V13.0.88
// Based on NVVM 20.0.0
//

.version 9.0
.target sm_100
.address_size 64

	// .globl	_Z19computeActiveMatterP13generalPara_sP12activePara_sPfS3_S3_S3_
.global .align 4 .b8 precalc_xorwow_matrix[102400];
.global .align 4 .b8 precalc_xorwow_offset_matrix[102400];
.global .align 4 .b8 mrg32k3aM1[2304];
.global .align 4 .b8 mrg32k3aM2[2304];
.global .align 4 .b8 mrg32k3aM1SubSeq[2016];
.global .align 4 .b8 mrg32k3aM2SubSeq[2016];
.global .align 4 .b8 mrg32k3aM1Seq[2304];
.global .align 4 .b8 mrg32k3aM2Seq[2304];
.const .align 8 .b8 __cr_lgamma_table[72];
.global .align 4 .b8 __cudart_i2opi_f[24] = {65, 144, 67, 60, 153, 149, 98, 219, 192, 221, 52, 245, 209, 87, 39, 252, 41, 21, 68, 78, 110, 131, 249, 162};

.visible .entry _Z19computeActiveMatterP13generalPara_sP12activePara_sPfS3_S3_S3_(
	.param .u64 .ptr .align 1 _Z19computeActiveMatterP13generalPara_sP12activePara_sPfS3_S3_S3__param_0,
	.param .u64 .ptr .align 1 _Z19computeActiveMatterP13generalPara_sP12activePara_sPfS3_S3_S3__param_1,
	.param .u64 .ptr .align 1 _Z19computeActiveMatterP13generalPara_sP12activePara_sPfS3_S3_S3__param_2,
	.param .u64 .ptr .align 1 _Z19computeActiveMatterP13generalPara_sP12activePara_sPfS3_S3_S3__param_3,
	.param .u64 .ptr .align 1 _Z19computeActiveMatterP13generalPara_sP12activePara_sPfS3_S3_S3__param_4,
	.param .u64 .ptr .align 1 _Z19computeActiveMatterP13generalPara_sP12activePara_sPfS3_S3_S3__param_5
)
{
	.local .align 8 .b8 	__local_depot0[80];
	.reg .b64 	%SP;
	.reg .b64 	%SPL;
	.reg .pred 	%p<184>;
	.reg .b32 	%r<1563>;
	.reg .b32 	%f<513>;
	.reg .b64 	%rd<192>;
	.reg .b64 	%fd<18>;

	mov.u64 	%SPL, __local_depot0;
	ld.param.u64 	%rd50, [_Z19computeActiveMatterP13generalPara_sP12activePara_sPfS3_S3_S3__param_0];
	ld.param.u64 	%rd45, [_Z19computeActiveMatterP13generalPara_sP12activePara_sPfS3_S3_S3__param_1];
	cvta.to.global.u64 	%rd1, %rd45;
	cvta.to.global.u64 	%rd2, %rd50;
	add.u64 	%rd3, %SPL, 0;
	add.u64 	%rd4, %SPL, 0;
	add.u64 	%rd5, %SPL, 0;
	add.u64 	%rd6, %SPL, 0;
	add.u64 	%rd7, %SPL, 0;
	add.u64 	%rd8, %SPL, 0;
	mov.u32 	%r662, %ntid.x;
	mov.u32 	%r663, %ctaid.x;
	mov.u32 	%r664, %tid.x;
	mad.lo.s32 	%r1, %r662, %r663, %r664;
	ld.global.u32 	%r665, [%rd2+12];
	setp.ge.u32 	%p1, %r1, %r665;
	@%p1 bra 	$L__BB0_215;
	add.u64 	%rd9, %SPL, 32;
	// begin inline asm
	mov.u64 	%rd57, %clock64;
	// end inline asm
	cvt.u64.u32 	%rd10, %r1;
	cvt.u32.u64 	%r666, %rd57;
	xor.b32  	%r667, %r666, -1429050551;
	mul.lo.s32 	%r668, %r667, 1099087573;
	{ .reg .b32 tmp; mov.b64 {tmp, %r669}, %rd57; }
	xor.b32  	%r670, %r669, -136515619;
	mul.lo.s32 	%r671, %r670, -1703105765;
	add.s32 	%r672, %r668, %r671;
	add.s32 	%r1527, %r672, 6615241;
	add.s32 	%r1257, %r668, 123456789;
	st.local.v2.u32 	[%rd9], {%r1527, %r1257};
	xor.b32  	%r1256, %r668, 362436069;
	add.s32 	%r1255, %r671, 521288629;
	st.local.v2.u32 	[%rd9+8], {%r1256, %r1255};
	xor.b32  	%r1254, %r671, 88675123;
	add.s32 	%r1253, %r668, 5783321;
	st.local.v2.u32 	[%rd9+16], {%r1254, %r1253};
	setp.eq.s32 	%p2, %r1, 0;
	@%p2 bra 	$L__BB0_116;
	mov.b32 	%r1240, 0;
	mov.u64 	%rd61, precalc_xorwow_matrix;
	mov.u64 	%rd181, %rd10;
$L__BB0_3:
	mov.u64 	%rd11, %rd181;
	and.b64  	%rd59, %rd11, 3;
	setp.eq.s64 	%p3, %rd59, 0;
	@%p3 bra 	$L__BB0_115;
	mul.wide.u32 	%rd60, %r1240, 3200;
	add.s64 	%rd12, %rd61, %rd60;
	mov.b32 	%r1253, 0;
	mov.u32 	%r1254, %r1253;
	mov.u32 	%r1255, %r1253;
	mov.u32 	%r1256, %r1253;
	mov.u32 	%r1257, %r1253;
	mov.u32 	%r1246, %r1253;
$L__BB0_5:
	mul.wide.u32 	%rd62, %r1246, 4;
	add.s64 	%rd63, %rd9, %rd62;
	ld.local.u32 	%r20, [%rd63+4];
	shl.b32 	%r21, %r1246, 5;
	mov.b32 	%r1252, 0;
$L__BB0_6:
	.pragma "nounroll";
	shr.u32 	%r676, %r20, %r1252;
	and.b32  	%r677, %r676, 1;
	setp.eq.b32 	%p4, %r677, 1;
	not.pred 	%p5, %p4;
	add.s32 	%r678, %r21, %r1252;
	mul.lo.s32 	%r679, %r678, 5;
	mul.wide.u32 	%rd64, %r679, 4;
	add.s64 	%rd13, %rd12, %rd64;
	@%p5 bra 	$L__BB0_8;
	ld.global.u32 	%r680, [%rd13];
	xor.b32  	%r1257, %r1257, %r680;
	ld.global.u32 	%r681, [%rd13+4];
	xor.b32  	%r1256, %r1256, %r681;
	ld.global.u32 	%r682, [%rd13+8];
	xor.b32  	%r1255, %r1255, %r682;
	ld.global.u32 	%r683, [%rd13+12];
	xor.b32  	%r1254, %r1254, %r683;
	ld.global.u32 	%r684, [%rd13+16];
	xor.b32  	%r1253, %r1253, %r684;
$L__BB0_8:
	and.b32  	%r686, %r676, 2;
	setp.eq.s32 	%p6, %r686, 0;
	@%p6 bra 	$L__BB0_10;
	ld.global.u32 	%r687, [%rd13+20];
	xor.b32  	%r1257, %r1257, %r687;
	ld.global.u32 	%r688, [%rd13+24];
	xor.b32  	%r1256, %r1256, %r688;
	ld.global.u32 	%r689, [%rd13+28];
	xor.b32  	%r1255, %r1255, %r689;
	ld.global.u32 	%r690, [%rd13+32];
	xor.b32  	%r1254, %r1254, %r690;
	ld.global.u32 	%r691, [%rd13+36];
	xor.b32  	%r1253, %r1253, %r691;
$L__BB0_10:
	and.b32  	%r693, %r676, 4;
	setp.eq.s32 	%p7, %r693, 0;
	@%p7 bra 	$L__BB0_12;
	ld.global.u32 	%r694, [%rd13+40];
	xor.b32  	%r1257, %r1257, %r694;
	ld.global.u32 	%r695, [%rd13+44];
	xor.b32  	%r1256, %r1256, %r695;
	ld.global.u32 	%r696, [%rd13+48];
	xor.b32  	%r1255, %r1255, %r696;
	ld.global.u32 	%r697, [%rd13+52];
	xor.b32  	%r1254, %r1254, %r697;
	ld.global.u32 	%r698, [%rd13+56];
	xor.b32  	%r1253, %r1253, %r698;
$L__BB0_12:
	and.b32  	%r700, %r676, 8;
	setp.eq.s32 	%p8, %r700, 0;
	@%p8 bra 	$L__BB0_14;
	ld.global.u32 	%r701, [%rd13+60];
	xor.b32  	%r1257, %r1257, %r701;
	ld.global.u32 	%r702, [%rd13+64];
	xor.b32  	%r1256, %r1256, %r702;
	ld.global.u32 	%r703, [%rd13+68];
	xor.b32  	%r1255, %r1255, %r703;
	ld.global.u32 	%r704, [%rd13+72];
	xor.b32  	%r1254, %r1254, %r704;
	ld.global.u32 	%r705, [%rd13+76];
	xor.b32  	%r1253, %r1253, %r705;
$L__BB0_14:
	and.b32  	%r707, %r676, 16;
	setp.eq.s32 	%p9, %r707, 0;
	@%p9 bra 	$L__BB0_16;
	ld.global.u32 	%r708, [%rd13+80];
	xor.b32  	%r1257, %r1257, %r708;
	ld.global.u32 	%r709, [%rd13+84];
	xor.b32  	%r1256, %r1256, %r709;
	ld.global.u32 	%r710, [%rd13+88];
	xor.b32  	%r1255, %r1255, %r710;
	ld.global.u32 	%r711, [%rd13+92];
	xor.b32  	%r1254, %r1254, %r711;
	ld.global.u32 	%r712, [%rd13+96];
	xor.b32  	%r1253, %r1253, %r712;
$L__BB0_16:
	and.b32  	%r714, %r676, 32;
	setp.eq.s32 	%p10, %r714, 0;
	@%p10 bra 	$L__BB0_18;
	ld.global.u32 	%r715, [%rd13+100];
	xor.b32  	%r1257, %r1257, %r715;
	ld.global.u32 	%r716, [%rd13+104];
	xor.b32  	%r1256, %r1256, %r716;
	ld.global.u32 	%r717, [%rd13+108];
	xor.b32  	%r1255, %r1255, %r717;
	ld.global.u32 	%r718, [%rd13+112];
	xor.b32  	%r1254, %r1254, %r718;
	ld.global.u32 	%r719, [%rd13+116];
	xor.b32  	%r1253, %r1253, %r719;
$L__BB0_18:
	and.b32  	%r721, %r676, 64;
	setp.eq.s32 	%p11, %r721, 0;
	@%p11 bra 	$L__BB0_20;
	ld.global.u32 	%r722, [%rd13+120];
	xor.b32  	%r1257, %r1257, %r722;
	ld.global.u32 	%r723, [%rd13+124];
	xor.b32  	%r1256, %r1256, %r723;
	ld.global.u32 	%r724, [%rd13+128];
	xor.b32  	%r1255, %r1255, %r724;
	ld.global.u32 	%r725, [%rd13+132];
	xor.b32  	%r1254, %r1254, %r725;
	ld.global.u32 	%r726, [%rd13+136];
	xor.b32  	%r1253, %r1253, %r726;
$L__BB0_20:
	and.b32  	%r728, %r676, 128;
	setp.eq.s32 	%p12, %r728, 0;
	@%p12 bra 	$L__BB0_22;
	ld.global.u32 	%r729, [%rd13+140];
	xor.b32  	%r1257, %r1257, %r729;
	ld.global.u32 	%r730, [%rd13+144];
	xor.b32  	%r1256, %r1256, %r730;
	ld.global.u32 	%r731, [%rd13+148];
	xor.b32  	%r1255, %r1255, %r731;
	ld.global.u32 	%r732, [%rd13+152];
	xor.b32  	%r1254, %r1254, %r732;
	ld.global.u32 	%r733, [%rd13+156];
	xor.b32  	%r1253, %r1253, %r733;
$L__BB0_22:
	and.b32  	%r735, %r676, 256;
	setp.eq.s32 	%p13, %r735, 0;
	@%p13 bra 	$L__BB0_24;
	ld.global.u32 	%r736, [%rd13+160];
	xor.b32  	%r1257, %r1257, %r736;
	ld.global.u32 	%r737, [%rd13+164];
	xor.b32  	%r1256, %r1256, %r737;
	ld.global.u32 	%r738, [%rd13+168];
	xor.b32  	%r1255, %r1255, %r738;
	ld.global.u32 	%r739, [%rd13+172];
	xor.b32  	%r1254, %r1254, %r739;
	ld.global.u32 	%r740, [%rd13+176];
	xor.b32  	%r1253, %r1253, %r740;
$L__BB0_24:
	and.b32  	%r742, %r676, 512;
	setp.eq.s32 	%p14, %r742, 0;
	@%p14 bra 	$L__BB0_26;
	ld.global.u32 	%r743, [%rd13+180];
	xor.b32  	%r1257, %r1257, %r743;
	ld.global.u32 	%r744, [%rd13+184];
	xor.b32  	%r1256, %r1256, %r744;
	ld.global.u32 	%r745, [%rd13+188];
	xor.b32  	%r1255, %r1255, %r745;
	ld.global.u32 	%r746, [%rd13+192];
	xor.b32  	%r1254, %r1254, %r746;
	ld.global.u32 	%r747, [%rd13+196];
	xor.b32  	%r1253, %r1253, %r747;
$L__BB0_26:
	and.b32  	%r749, %r676, 1024;
	setp.eq.s32 	%p15, %r749, 0;
	@%p15 bra 	$L__BB0_28;
	ld.global.u32 	%r750, [%rd13+200];
	xor.b32  	%r1257, %r1257, %r750;
	ld.global.u32 	%r751, [%rd13+204];
	xor.b32  	%r1256, %r1256, %r751;
	ld.global.u32 	%r752, [%rd13+208];
	xor.b32  	%r1255, %r1255, %r752;
	ld.global.u32 	%r753, [%rd13+212];
	xor.b32  	%r1254, %r1254, %r753;
	ld.global.u32 	%r754, [%rd13+216];
	xor.b32  	%r1253, %r1253, %r754;
$L__BB0_28:
	and.b32  	%r756, %r676, 2048;
	setp.eq.s32 	%p16, %r756, 0;
	@%p16 bra 	$L__BB0_30;
	ld.global.u32 	%r757, [%rd13+220];
	xor.b32  	%r1257, %r1257, %r757;
	ld.global.u32 	%r758, [%rd13+224];
	xor.b32  	%r1256, %r1256, %r758;
	ld.global.u32 	%r759, [%rd13+228];
	xor.b32  	%r1255, %r1255, %r759;
	ld.global.u32 	%r760, [%rd13+232];
	xor.b32  	%r1254, %r1254, %r760;
	ld.global.u32 	%r761, [%rd13+236];
	xor.b32  	%r1253, %r1253, %r761;
$L__BB0_30:
	and.b32  	%r763, %r676, 4096;
	setp.eq.s32 	%p17, %r763, 0;
	@%p17 bra 	$L__BB0_32;
	ld.global.u32 	%r764, [%rd13+240];
	xor.b32  	%r1257, %r1257, %r764;
	ld.global.u32 	%r765, [%rd13+244];
	xor.b32  	%r1256, %r1256, %r765;
	ld.global.u32 	%r766, [%rd13+248];
	xor.b32  	%r1255, %r1255, %r766;
	ld.global.u32 	%r767, [%rd13+252];
	xor.b32  	%r1254, %r1254, %r767;
	ld.global.u32 	%r768, [%rd13+256];
	xor.b32  	%r1253, %r1253, %r768;
$L__BB0_32:
	and.b32  	%r770, %r676, 8192;
	setp.eq.s32 	%p18, %r770, 0;
	@%p18 bra 	$L__BB0_34;
	ld.global.u32 	%r771, [%rd13+260];
	xor.b32  	%r1257, %r1257, %r771;
	ld.global.u32 	%r772, [%rd13+264];
	xor.b32  	%r1256, %r1256, %r772;
	ld.global.u32 	%r773, [%rd13+268];
	xor.b32  	%r1255, %r1255, %r773;
	ld.global.u32 	%r774, [%rd13+272];
	xor.b32  	%r1254, %r1254, %r774;
	ld.global.u32 	%r775, [%rd13+276];
	xor.b32  	%r1253, %r1253, %r775;
$L__BB0_34:
	and.b32  	%r777, %r676, 16384;
	setp.eq.s32 	%p19, %r777, 0;
	@%p19 bra 	$L__BB0_36;
	ld.global.u32 	%r778, [%rd13+280];
	xor.b32  	%r1257, %r1257, %r778;
	ld.global.u32 	%r779, [%rd13+284];
	xor.b32  	%r1256, %r1256, %r779;
	ld.global.u32 	%r780, [%rd13+288];
	xor.b32  	%r1255, %r1255, %r780;
	ld.global.u32 	%r781, [%rd13+292];
	xor.b32  	%r1254, %r1254, %r781;
	ld.global.u32 	%r782, [%rd13+296];
	xor.b32  	%r1253, %r1253, %r782;
$L__BB0_36:
	and.b32  	%r784, %r676, 32768;
	setp.eq.s32 	%p20, %r784, 0;
	@%p20 bra 	$L__BB0_38;
	ld.global.u32 	%r785, [%rd13+300];
	xor.b32  	%r1257, %r1257, %r785;
	ld.global.u32 	%r786, [%rd13+304];
	xor.b32  	%r1256, %r1256, %r786;
	ld.global.u32 	%r787, [%rd13+308];
	xor.b32  	%r1255, %r1255, %r787;
	ld.global.u32 	%r788, [%rd13+312];
	xor.b32  	%r1254, %r1254, %r788;
	ld.global.u32 	%r789, [%rd13+316];
	xor.b32  	%r1253, %r1253, %r789;
$L__BB0_38:
	add.s32 	%r1252, %r1252, 16;
	setp.ne.s32 	%p21, %r1252, 32;
	@%p21 bra 	$L__BB0_6;
	mad.lo.s32 	%r790, %r1246, -31, %r21;
	add.s32 	%r1246, %r790, 1;
	setp.ne.s32 	%p22, %r1246, 5;
	@%p22 bra 	$L__BB0_5;
	st.local.u32 	[%rd9+4], %r1257;
	st.local.v2.u32 	[%rd9+8], {%r1256, %r1255};
	st.local.v2.u32 	[%rd9+16], {%r1254, %r1253};
	and.b64  	%rd65, %rd11, 3;
	setp.eq.s64 	%p23, %rd65, 1;
	@%p23 bra 	$L__BB0_115;
	mov.b32 	%r1253, 0;
	mov.u32 	%r1254, %r1253;
	mov.u32 	%r1255, %r1253;
	mov.u32 	%r1256, %r1253;
	mov.u32 	%r1257, %r1253;
	mov.u32 	%r1338, %r1253;
$L__BB0_42:
	mul.wide.u32 	%rd66, %r1338, 4;
	add.s64 	%rd67, %rd9, %rd66;
	ld.local.u32 	%r196, [%rd67+4];
	shl.b32 	%r197, %r1338, 5;
	mov.b32 	%r1344, 0;
$L__BB0_43:
	.pragma "nounroll";
	shr.u32 	%r793, %r196, %r1344;
	and.b32  	%r794, %r793, 1;
	setp.eq.b32 	%p24, %r794, 1;
	not.pred 	%p25, %p24;
	add.s32 	%r795, %r197, %r1344;
	mul.lo.s32 	%r796, %r795, 5;
	mul.wide.u32 	%rd68, %r796, 4;
	add.s64 	%rd14, %rd12, %rd68;
	@%p25 bra 	$L__BB0_45;
	ld.global.u32 	%r797, [%rd14];
	xor.b32  	%r1257, %r1257, %r797;
	ld.global.u32 	%r798, [%rd14+4];
	xor.b32  	%r1256, %r1256, %r798;
	ld.global.u32 	%r799, [%rd14+8];
	xor.b32  	%r1255, %r1255, %r799;
	ld.global.u32 	%r800, [%rd14+12];
	xor.b32  	%r1254, %r1254, %r800;
	ld.global.u32 	%r801, [%rd14+16];
	xor.b32  	%r1253, %r1253, %r801;
$L__BB0_45:
	and.b32  	%r803, %r793, 2;
	setp.eq.s32 	%p26, %r803, 0;
	@%p26 bra 	$L__BB0_47;
	ld.global.u32 	%r804, [%rd14+20];
	xor.b32  	%r1257, %r1257, %r804;
	ld.global.u32 	%r805, [%rd14+24];
	xor.b32  	%r1256, %r1256, %r805;
	ld.global.u32 	%r806, [%rd14+28];
	xor.b32  	%r1255, %r1255, %r806;
	ld.global.u32 	%r807, [%rd14+32];
	xor.b32  	%r1254, %r1254, %r807;
	ld.global.u32 	%r808, [%rd14+36];
	xor.b32  	%r1253, %r1253, %r808;
$L__BB0_47:
	and.b32  	%r810, %r793, 4;
	setp.eq.s32 	%p27, %r810, 0;
	@%p27 bra 	$L__BB0_49;
	ld.global.u32 	%r811, [%rd14+40];
	xor.b32  	%r1257, %r1257, %r811;
	ld.global.u32 	%r812, [%rd14+44];
	xor.b32  	%r1256, %r1256, %r812;
	ld.global.u32 	%r813, [%rd14+48];
	xor.b32  	%r1255, %r1255, %r813;
	ld.global.u32 	%r814, [%rd14+52];
	xor.b32  	%r1254, %r1254, %r814;
	ld.global.u32 	%r815, [%rd14+56];
	xor.b32  	%r1253, %r1253, %r815;
$L__BB0_49:
	and.b32  	%r817, %r793, 8;
	setp.eq.s32 	%p28, %r817, 0;
	@%p28 bra 	$L__BB0_51;
	ld.global.u32 	%r818, [%rd14+60];
	xor.b32  	%r1257, %r1257, %r818;
	ld.global.u32 	%r819, [%rd14+64];
	xor.b32  	%r1256, %r1256, %r819;
	ld.global.u32 	%r820, [%rd14+68];
	xor.b32  	%r1255, %r1255, %r820;
	ld.global.u32 	%r821, [%rd14+72];
	xor.b32  	%r1254, %r1254, %r821;
	ld.global.u32 	%r822, [%rd14+76];
	xor.b32  	%r1253, %r1253, %r822;
$L__BB0_51:
	and.b32  	%r824, %r793, 16;
	setp.eq.s32 	%p29, %r824, 0;
	@%p29 bra 	$L__BB0_53;
	ld.global.u32 	%r825, [%rd14+80];
	xor.b32  	%r1257, %r1257, %r825;
	ld.global.u32 	%r826, [%rd14+84];
	xor.b32  	%r1256, %r1256, %r826;
	ld.global.u32 	%r827, [%rd14+88];
	xor.b32  	%r1255, %r1255, %r827;
	ld.global.u32 	%r828, [%rd14+92];
	xor.b32  	%r1254, %r1254, %r828;
	ld.global.u32 	%r829, [%rd14+96];
	xor.b32  	%r1253, %r1253, %r829;
$L__BB0_53:
	and.b32  	%r831, %r793, 32;
	setp.eq.s32 	%p30, %r831, 0;
	@%p30 bra 	$L__BB0_55;
	ld.global.u32 	%r832, [%rd14+100];
	xor.b32  	%r1257, %r1257, %r832;
	ld.global.u32 	%r833, [%rd14+104];
	xor.b32  	%r1256, %r1256, %r833;
	ld.global.u32 	%r834, [%rd14+108];
	xor.b32  	%r1255, %r1255, %r834;
	ld.global.u32 	%r835, [%rd14+112];
	xor.b32  	%r1254, %r1254, %r835;
	ld.global.u32 	%r836, [%rd14+116];
	xor.b32  	%r1253, %r1253, %r836;
$L__BB0_55:
	and.b32  	%r838, %r793, 64;
	setp.eq.s32 	%p31, %r838, 0;
	@%p31 bra 	$L__BB0_57;
	ld.global.u32 	%r839, [%rd14+120];
	xor.b32  	%r1257, %r1257, %r839;
	ld.global.u32 	%r840, [%rd14+124];
	xor.b32  	%r1256, %r1256, %r840;
	ld.global.u32 	%r841, [%rd14+128];
	xor.b32  	%r1255, %r1255, %r841;
	ld.global.u32 	%r842, [%rd14+132];
	xor.b32  	%r1254, %r1254, %r842;
	ld.global.u32 	%r843, [%rd14+136];
	xor.b32  	%r1253, %r1253, %r843;
$L__BB0_57:
	and.b32  	%r845, %r793, 128;
	setp.eq.s32 	%p32, %r845, 0;
	@%p32 bra 	$L__BB0_59;
	ld.global.u32 	%r846, [%rd14+140];
	xor.b32  	%r1257, %r1257, %r846;
	ld.global.u32 	%r847, [%rd14+144];
	xor.b32  	%r1256, %r1256, %r847;
	ld.global.u32 	%r848, [%rd14+148];
	xor.b32  	%r1255, %r1255, %r848;
	ld.global.u32 	%r849, [%rd14+152];
	xor.b32  	%r1254, %r1254, %r849;
	ld.global.u32 	%r850, [%rd14+156];
	xor.b32  	%r1253, %r1253, %r850;
$L__BB0_59:
	and.b32  	%r852, %r793, 256;
	setp.eq.s32 	%p33, %r852, 0;
	@%p33 bra 	$L__BB0_61;
	ld.global.u32 	%r853, [%rd14+160];
	xor.b32  	%r1257, %r1257, %r853;
	ld.global.u32 	%r854, [%rd14+164];
	xor.b32  	%r1256, %r1256, %r854;
	ld.global.u32 	%r855, [%rd14+168];
	xor.b32  	%r1255, %r1255, %r855;
	ld.global.u32 	%r856, [%rd14+172];
	xor.b32  	%r1254, %r1254, %r856;
	ld.global.u32 	%r857, [%rd14+176];
	xor.b32  	%r1253, %r1253, %r857;
$L__BB0_61:
	and.b32  	%r859, %r793, 512;
	setp.eq.s32 	%p34, %r859, 0;
	@%p34 bra 	$L__BB0_63;
	ld.global.u32 	%r860, [%rd14+180];
	xor.b32  	%r1257, %r1257, %r860;
	ld.global.u32 	%r861, [%rd14+184];
	xor.b32  	%r1256, %r1256, %r861;
	ld.global.u32 	%r862, [%rd14+188];
	xor.b32  	%r1255, %r1255, %r862;
	ld.global.u32 	%r863, [%rd14+192];
	xor.b32  	%r1254, %r1254, %r863;
	ld.global.u32 	%r864, [%rd14+196];
	xor.b32  	%r1253, %r1253, %r864;
$L__BB0_63:
	and.b32  	%r866, %r793, 1024;
	setp.eq.s32 	%p35, %r866, 0;
	@%p35 bra 	$L__BB0_65;
	ld.global.u32 	%r867, [%rd14+200];
	xor.b32  	%r1257, %r1257, %r867;
	ld.global.u32 	%r868, [%rd14+204];
	xor.b32  	%r1256, %r1256, %r868;
	ld.global.u32 	%r869, [%rd14+208];
	xor.b32  	%r1255, %r1255, %r869;
	ld.global.u32 	%r870, [%rd14+212];
	xor.b32  	%r1254, %r1254, %r870;
	ld.global.u32 	%r871, [%rd14+216];
	xor.b32  	%r1253, %r1253, %r871;
$L__BB0_65:
	and.b32  	%r873, %r793, 2048;
	setp.eq.s32 	%p36, %r873, 0;
	@%p36 bra 	$L__BB0_67;
	ld.global.u32 	%r874, [%rd14+220];
	xor.b32  	%r1257, %r1257, %r874;
	ld.global.u32 	%r875, [%rd14+224];
	xor.b32  	%r1256, %r1256, %r875;
	ld.global.u32 	%r876, [%rd14+228];
	xor.b32  	%r1255, %r1255, %r876;
	ld.global.u32 	%r877, [%rd14+232];
	xor.b32  	%r1254, %r1254, %r877;
	ld.global.u32 	%r878, [%rd14+236];
	xor.b32  	%r1253, %r1253, %r878;
$L__BB0_67:
	and.b32  	%r880, %r793, 4096;
	setp.eq.s32 	%p37, %r880, 0;
	@%p37 bra 	$L__BB0_69;
	ld.global.u32 	%r881, [%rd14+240];
	xor.b32  	%r1257, %r1257, %r881;
	ld.global.u32 	%r882, [%rd14+244];
	xor.b32  	%r1256, %r1256, %r882;
	ld.global.u32 	%r883, [%rd14+248];
	xor.b32  	%r1255, %r1255, %r883;
	ld.global.u32 	%r884, [%rd14+252];
	xor.b32  	%r1254, %r1254, %r884;
	ld.global.u32 	%r885, [%rd14+256];
	xor.b32  	%r1253, %r1253, %r885;
$L__BB0_69:
	and.b32  	%r887, %r793, 8192;
	setp.eq.s32 	%p38, %r887, 0;
	@%p38 bra 	$L__BB0_71;
	ld.global.u32 	%r888, [%rd14+260];
	xor.b32  	%r1257, %r1257, %r888;
	ld.global.u32 	%r889, [%rd14+264];
	xor.b32  	%r1256, %r1256, %r889;
	ld.global.u32 	%r890, [%rd14+268];
	xor.b32  	%r1255, %r1255, %r890;
	ld.global.u32 	%r891, [%rd14+272];
	xor.b32  	%r1254, %r1254, %r891;
	ld.global.u32 	%r892, [%rd14+276];
	xor.b32  	%r1253, %r1253, %r892;
$L__BB0_71:
	and.b32  	%r894, %r793, 16384;
	setp.eq.s32 	%p39, %r894, 0;
	@%p39 bra 	$L__BB0_73;
	ld.global.u32 	%r895, [%rd14+280];
	xor.b32  	%r1257, %r1257, %r895;
	ld.global.u32 	%r896, [%rd14+284];
	xor.b32  	%r1256, %r1256, %r896;
	ld.global.u32 	%r897, [%rd14+288];
	xor.b32  	%r1255, %r1255, %r897;
	ld.global.u32 	%r898, [%rd14+292];
	xor.b32  	%r1254, %r1254, %r898;
	ld.global.u32 	%r899, [%rd14+296];
	xor.b32  	%r1253, %r1253, %r899;
$L__BB0_73:
	and.b32  	%r901, %r793, 32768;
	setp.eq.s32 	%p40, %r901, 0;
	@%p40 bra 	$L__BB0_75;
	ld.global.u32 	%r902, [%rd14+300];
	xor.b32  	%r1257, %r1257, %r902;
	ld.global.u32 	%r903, [%rd14+304];
	xor.b32  	%r1256, %r1256, %r903;
	ld.global.u32 	%r904, [%rd14+308];
	xor.b32  	%r1255, %r1255, %r904;
	ld.global.u32 	%r905, [%rd14+312];
	xor.b32  	%r1254, %r1254, %r905;
	ld.global.u32 	%r906, [%rd14+316];
	xor.b32  	%r1253, %r1253, %r906;
$L__BB0_75:
	add.s32 	%r1344, %r1344, 16;
	setp.ne.s32 	%p41, %r1344, 32;
	@%p41 bra 	$L__BB0_43;
	mad.lo.s32 	%r907, %r1338, -31, %r197;
	add.s32 	%r1338, %r907, 1;
	setp.ne.s32 	%p42, %r1338, 5;
	@%p42 bra 	$L__BB0_42;
	st.local.u32 	[%rd9+4], %r1257;
	st.local.v2.u32 	[%rd9+8], {%r1256, %r1255};
	st.local.v2.u32 	[%rd9+16], {%r1254, %r1253};
	and.b64  	%rd69, %rd11, 3;
	setp.ne.s64 	%p43, %rd69, 3;
	@%p43 bra 	$L__BB0_115;
	mov.b32 	%r1253, 0;
	mov.u32 	%r1254, %r1253;
	mov.u32 	%r1255, %r1253;
	mov.u32 	%r1256, %r1253;
	mov.u32 	%r1257, %r1253;
	mov.u32 	%r1430, %r1253;
$L__BB0_79:
	mul.wide.u32 	%rd70, %r1430, 4;
	add.s64 	%rd71, %rd9, %rd70;
	ld.local.u32 	%r372, [%rd71+4];
	shl.b32 	%r373, %r1430, 5;
	mov.b32 	%r1436, 0;
$L__BB0_80:
	.pragma "nounroll";
	shr.u32 	%r910, %r372, %r1436;
	and.b32  	%r911, %r910, 1;
	setp.eq.b32 	%p44, %r911, 1;
	not.pred 	%p45, %p44;
	add.s32 	%r912, %r373, %r1436;
	mul.lo.s32 	%r913, %r912, 5;
	mul.wide.u32 	%rd72, %r913, 4;
	add.s64 	%rd15, %rd12, %rd72;
	@%p45 bra 	$L__BB0_82;
	ld.global.u32 	%r914, [%rd15];
	xor.b32  	%r1257, %r1257, %r914;
	ld.global.u32 	%r915, [%rd15+4];
	xor.b32  	%r1256, %r1256, %r915;
	ld.global.u32 	%r916, [%rd15+8];
	xor.b32  	%r1255, %r1255, %r916;
	ld.global.u32 	%r917, [%rd15+12];
	xor.b32  	%r1254, %r1254, %r917;
	ld.global.u32 	%r918, [%rd15+16];
	xor.b32  	%r1253, %r1253, %r918;
$L__BB0_82:
	and.b32  	%r920, %r910, 2;
	setp.eq.s32 	%p46, %r920, 0;
	@%p46 bra 	$L__BB0_84;
	ld.global.u32 	%r921, [%rd15+20];
	xor.b32  	%r1257, %r1257, %r921;
	ld.global.u32 	%r922, [%rd15+24];
	xor.b32  	%r1256, %r1256, %r922;
	ld.global.u32 	%r923, [%rd15+28];
	xor.b32  	%r1255, %r1255, %r923;
	ld.global.u32 	%r924, [%rd15+32];
	xor.b32  	%r1254, %r1254, %r924;
	ld.global.u32 	%r925, [%rd15+36];
	xor.b32  	%r1253, %r1253, %r925;
$L__BB0_84:
	and.b32  	%r927, %r910, 4;
	setp.eq.s32 	%p47, %r927, 0;
	@%p47 bra 	$L__BB0_86;
	ld.global.u32 	%r928, [%rd15+40];
	xor.b32  	%r1257, %r1257, %r928;
	ld.global.u32 	%r929, [%rd15+44];
	xor.b32  	%r1256, %r1256, %r929;
	ld.global.u32 	%r930, [%rd15+48];
	xor.b32  	%r1255, %r1255, %r930;
	ld.global.u32 	%r931, [%rd15+52];
	xor.b32  	%r1254, %r1254, %r931;
	ld.global.u32 	%r932, [%rd15+56];
	xor.b32  	%r1253, %r1253, %r932;
$L__BB0_86:
	and.b32  	%r934, %r910, 8;
	setp.eq.s32 	%p48, %r934, 0;
	@%p48 bra 	$L__BB0_88;
	ld.global.u32 	%r935, [%rd15+60];
	xor.b32  	%r1257, %r1257, %r935;
	ld.global.u32 	%r936, [%rd15+64];
	xor.b32  	%r1256, %r1256, %r936;
	ld.global.u32 	%r937, [%rd15+68];
	xor.b32  	%r1255, %r1255, %r937;
	ld.global.u32 	%r938, [%rd15+72];
	xor.b32  	%r1254, %r1254, %r938;
	ld.global.u32 	%r939, [%rd15+76];
	xor.b32  	%r1253, %r1253, %r939;
$L__BB0_88:
	and.b32  	%r941, %r910, 16;
	setp.eq.s32 	%p49, %r941, 0;
	@%p49 bra 	$L__BB0_90;
	ld.global.u32 	%r942, [%rd15+80];
	xor.b32  	%r1257, %r1257, %r942;
	ld.global.u32 	%r943, [%rd15+84];
	xor.b32  	%r1256, %r1256, %r943;
	ld.global.u32 	%r944, [%rd15+88];
	xor.b32  	%r1255, %r1255, %r944;
	ld.global.u32 	%r945, [%rd15+92];
	xor.b32  	%r1254, %r1254, %r945;
	ld.global.u32 	%r946, [%rd15+96];
	xor.b32  	%r1253, %r1253, %r946;
$L__BB0_90:
	and.b32  	%r948, %r910, 32;
	setp.eq.s32 	%p50, %r948, 0;
	@%p50 bra 	$L__BB0_92;
	ld.global.u32 	%r949, [%rd15+100];
	xor.b32  	%r1257, %r1257, %r949;
	ld.global.u32 	%r950, [%rd15+104];
	xor.b32  	%r1256, %r1256, %r950;
	ld.global.u32 	%r951, [%rd15+108];
	xor.b32  	%r1255, %r1255, %r951;
	ld.global.u32 	%r952, [%rd15+112];
	xor.b32  	%r1254, %r1254, %r952;
	ld.global.u32 	%r953, [%rd15+116];
	xor.b32  	%r1253, %r1253, %r953;
$L__BB0_92:
	and.b32  	%r955, %r910, 64;
	setp.eq.s32 	%p51, %r955, 0;
	@%p51 bra 	$L__BB0_94;
	ld.global.u32 	%r956, [%rd15+120];
	xor.b32  	%r1257, %r1257, %r956;
	ld.global.u32 	%r957, [%rd15+124];
	xor.b32  	%r1256, %r1256, %r957;
	ld.global.u32 	%r958, [%rd15+128];
	xor.b32  	%r1255, %r1255, %r958;
	ld.global.u32 	%r959, [%rd15+132];
	xor.b32  	%r1254, %r1254, %r959;
	ld.global.u32 	%r960, [%rd15+136];
	xor.b32  	%r1253, %r1253, %r960;
$L__BB0_94:
	and.b32  	%r962, %r910, 128;
	setp.eq.s32 	%p52, %r962, 0;
	@%p52 bra 	$L__BB0_96;
	ld.global.u32 	%r963, [%rd15+140];
	xor.b32  	%r1257, %r1257, %r963;
	ld.global.u32 	%r964, [%rd15+144];
	xor.b32  	%r1256, %r1256, %r964;
	ld.global.u32 	%r965, [%rd15+148];
	xor.b32  	%r1255, %r1255, %r965;
	ld.global.u32 	%r966, [%rd15+152];
	xor.b32  	%r1254, %r1254, %r966;
	ld.global.u32 	%r967, [%rd15+156];
	xor.b32  	%r1253, %r1253, %r967;
$L__BB0_96:
	and.b32  	%r969, %r910, 256;
	setp.eq.s32 	%p53, %r969, 0;
	@%p53 bra 	$L__BB0_98;
	ld.global.u32 	%r970, [%rd15+160];
	xor.b32  	%r1257, %r1257, %r970;
	ld.global.u32 	%r971, [%rd15+164];
	xor.b32  	%r1256, %r1256, %r971;
	ld.global.u32 	%r972, [%rd15+168];
	xor.b32  	%r1255, %r1255, %r972;
	ld.global.u32 	%r973, [%rd15+172];
	xor.b32  	%r1254, %r1254, %r973;
	ld.global.u32 	%r974, [%rd15+176];
	xor.b32  	%r1253, %r1253, %r974;
$L__BB0_98:
	and.b32  	%r976, %r910, 512;
	setp.eq.s32 	%p54, %r976, 0;
	@%p54 bra 	$L__BB0_100;
	ld.global.u32 	%r977, [%rd15+180];
	xor.b32  	%r1257, %r1257, %r977;
	ld.global.u32 	%r978, [%rd15+184];
	xor.b32  	%r1256, %r1256, %r978;
	ld.global.u32 	%r979, [%rd15+188];
	xor.b32  	%r1255, %r1255, %r979;
	ld.global.u32 	%r980, [%rd15+192];
	xor.b32  	%r1254, %r1254, %r980;
	ld.global.u32 	%r981, [%rd15+196];
	xor.b32  	%r1253, %r1253, %r981;
$L__BB0_100:
	and.b32  	%r983, %r910, 1024;
	setp.eq.s32 	%p55, %r983, 0;
	@%p55 bra 	$L__BB0_102;
	ld.global.u32 	%r984, [%rd15+200];
	xor.b32  	%r1257, %r1257, %r984;
	ld.global.u32 	%r985, [%rd15+204];
	xor.b32  	%r1256, %r1256, %r985;
	ld.global.u32 	%r986, [%rd15+208];
	xor.b32  	%r1255, %r1255, %r986;
	ld.global.u32 	%r987, [%rd15+212];
	xor.b32  	%r1254, %r1254, %r987;
	ld.global.u32 	%r988, [%rd15+216];
	xor.b32  	%r1253, %r1253, %r988;
$L__BB0_102:
	and.b32  	%r990, %r910, 2048;
	setp.eq.s32 	%p56, %r990, 0;
	@%p56 bra 	$L__BB0_104;
	ld.global.u32 	%r991, [%rd15+220];
	xor.b32  	%r1257, %r1257, %r991;
	ld.global.u32 	%r992, [%rd15+224];
	xor.b32  	%r1256, %r1256, %r992;
	ld.global.u32 	%r993, [%rd15+228];
	xor.b32  	%r1255, %r1255, %r993;
	ld.global.u32 	%r994, [%rd15+232];
	xor.b32  	%r1254, %r1254, %r994;
	ld.global.u32 	%r995, [%rd15+236];
	xor.b32  	%r1253, %r1253, %r995;
$L__BB0_104:
	and.b32  	%r997, %r910, 4096;
	setp.eq.s32 	%p57, %r997, 0;
	@%p57 bra 	$L__BB0_106;
	ld.global.u32 	%r998, [%rd15+240];
	xor.b32  	%r1257, %r1257, %r998;
	ld.global.u32 	%r999, [%rd15+244];
	xor.b32  	%r1256, %r1256, %r999;
	ld.global.u32 	%r1000, [%rd15+248];
	xor.b32  	%r1255, %r1255, %r1000;
	ld.global.u32 	%r1001, [%rd15+252];
	xor.b32  	%r1254, %r1254, %r1001;
	ld.global.u32 	%r1002, [%rd15+256];
	xor.b32  	%r1253, %r1253, %r1002;
$L__BB0_106:
	and.b32  	%r1004, %r910, 8192;
	setp.eq.s32 	%p58, %r1004, 0;
	@%p58 bra 	$L__BB0_108;
	ld.global.u32 	%r1005, [%rd15+260];
	xor.b32  	%r1257, %r1257, %r1005;
	ld.global.u32 	%r1006, [%rd15+264];
	xor.b32  	%r1256, %r1256, %r1006;
	ld.global.u32 	%r1007, [%rd15+268];
	xor.b32  	%r1255, %r1255, %r1007;
	ld.global.u32 	%r1008, [%rd15+272];
	xor.b32  	%r1254, %r1254, %r1008;
	ld.global.u32 	%r1009, [%rd15+276];
	xor.b32  	%r1253, %r1253, %r1009;
$L__BB0_108:
	and.b32  	%r1011, %r910, 16384;
	setp.eq.s32 	%p59, %r1011, 0;
	@%p59 bra 	$L__BB0_110;
	ld.global.u32 	%r1012, [%rd15+280];
	xor.b32  	%r1257, %r1257, %r1012;
	ld.global.u32 	%r1013, [%rd15+284];
	xor.b32  	%r1256, %r1256, %r1013;
	ld.global.u32 	%r1014, [%rd15+288];
	xor.b32  	%r1255, %r1255, %r1014;
	ld.global.u32 	%r1015, [%rd15+292];
	xor.b32  	%r1254, %r1254, %r1015;
	ld.global.u32 	%r1016, [%rd15+296];
	xor.b32  	%r1253, %r1253, %r1016;
$L__BB0_110:
	and.b32  	%r1018, %r910, 32768;
	setp.eq.s32 	%p60, %r1018, 0;
	@%p60 bra 	$L__BB0_112;
	ld.global.u32 	%r1019, [%rd15+300];
	xor.b32  	%r1257, %r1257, %r1019;
	ld.global.u32 	%r1020, [%rd15+304];
	xor.b32  	%r1256, %r1256, %r1020;
	ld.global.u32 	%r1021, [%rd15+308];
	xor.b32  	%r1255, %r1255, %r1021;
	ld.global.u32 	%r1022, [%rd15+312];
	xor.b32  	%r1254, %r1254, %r1022;
	ld.global.u32 	%r1023, [%rd15+316];
	xor.b32  	%r1253, %r1253, %r1023;
$L__BB0_112:
	add.s32 	%r1436, %r1436, 16;
	setp.ne.s32 	%p61, %r1436, 32;
	@%p61 bra 	$L__BB0_80;
	mad.lo.s32 	%r1024, %r1430, -31, %r373;
	add.s32 	%r1430, %r1024, 1;
	setp.ne.s32 	%p62, %r1430, 5;
	@%p62 bra 	$L__BB0_79;
	st.local.u32 	[%rd9+4], %r1257;
	st.local.v2.u32 	[%rd9+8], {%r1256, %r1255};
	st.local.v2.u32 	[%rd9+16], {%r1254, %r1253};
$L__BB0_115:
	shr.u64 	%rd181, %rd11, 2;
	add.s32 	%r1240, %r1240, 1;
	setp.gt.u64 	%p63, %rd11, 3;
	@%p63 bra 	$L__BB0_3;
$L__BB0_116:
	ld.global.f32 	%f1, [%rd1+8];
	abs.f32 	%f2, %f1;
	setp.eq.f32 	%p64, %f1, 0f3F800000;
	mov.f32 	%f491, 0f3F800000;
	@%p64 bra 	$L__BB0_121;
	setp.num.f32 	%p65, %f2, %f2;
	@%p65 bra 	$L__BB0_119;
	mov.f32 	%f157, 0f40000000;
	add.rn.f32 	%f491, %f1, %f157;
	bra.uni 	$L__BB0_121;
$L__BB0_119:
	setp.lt.f32 	%p66, %f2, 0f00800000;
	mul.f32 	%f102, %f2, 0f4B800000;
	selp.f32 	%f103, %f102, %f2, %p66;
	mov.b32 	%r1025, %f103;
	add.s32 	%r1026, %r1025, -1060439283;
	and.b32  	%r1027, %r1026, -8388608;
	sub.s32 	%r1028, %r1025, %r1027;
	mov.b32 	%f104, %r1028;
	cvt.rn.f32.s32 	%f105, %r1027;
	selp.f32 	%f106, 0fC1C00000, 0f00000000, %p66;
	fma.rn.f32 	%f107, %f105, 0f34000000, %f106;
	add.f32 	%f108, %f104, 0fBF800000;
	add.f32 	%f109, %f104, 0f3F800000;
	rcp.approx.ftz.f32 	%f110, %f109;
	add.f32 	%f111, %f108, %f108;
	mul.f32 	%f112, %f111, %f110;
	mul.f32 	%f113, %f112, %f112;
	neg.f32 	%f114, %f112;
	sub.f32 	%f115, %f108, %f112;
	add.f32 	%f116, %f115, %f115;
	fma.rn.f32 	%f117, %f114, %f108, %f116;
	mul.rn.f32 	%f118, %f110, %f117;
	fma.rn.f32 	%f119, %f113, 0f3A2C32E4, 0f3B52E7DB;
	fma.rn.f32 	%f120, %f119, %f113, 0f3C93BB73;
	fma.rn.f32 	%f121, %f120, %f113, 0f3DF6384F;
	mul.rn.f32 	%f122, %f121, %f113;
	fma.rn.f32 	%f123, %f112, 0f3FB8AA3B, %f107;
	mul.f32 	%f124, %f122, 0f40400000;
	sub.f32 	%f125, %f107, %f123;
	fma.rn.f32 	%f126, %f112, 0f3FB8AA3B, %f125;
	fma.rn.f32 	%f127, %f118, 0f3FB8AA3B, %f126;
	fma.rn.f32 	%f128, %f112, 0f32A55E34, %f127;
	fma.rn.f32 	%f129, %f124, %f118, %f128;
	fma.rn.f32 	%f130, %f122, %f112, %f129;
	add.rn.f32 	%f131, %f123, %f130;
	mov.f32 	%f132, 0f40000000;
	mul.rn.f32 	%f133, %f131, %f132;
	cvt.rni.f32.f32 	%f134, %f133;
	sub.f32 	%f135, %f133, %f134;
	neg.f32 	%f136, %f133;
	fma.rn.f32 	%f137, %f131, 0f40000000, %f136;
	neg.f32 	%f138, %f123;
	add.rn.f32 	%f139, %f131, %f138;
	neg.f32 	%f140, %f139;
	add.rn.f32 	%f141, %f130, %f140;
	fma.rn.f32 	%f142, %f141, 0f40000000, %f137;
	add.f32 	%f143, %f135, %f142;
	setp.gt.f32 	%p67, %f134, 0f00000000;
	selp.b32 	%r1029, 0, -2097152000, %p67;
	setp.neu.f32 	%p68, %f1, 0f00000000;
	setp.neu.f32 	%p69, %f2, 0f7F800000;
	setp.lt.f32 	%p70, %f133, 0f00000000;
	selp.f32 	%f144, 0f00000000, 0f7F800000, %p70;
	abs.f32 	%f145, %f133;
	setp.gt.f32 	%p71, %f145, 0f43180000;
	cvt.rzi.s32.f32 	%r1030, %f134;
	shl.b32 	%r1031, %r1030, 23;
	sub.s32 	%r1032, %r1031, %r1029;
	mov.b32 	%f146, %r1032;
	add.s32 	%r1033, %r1029, 2130706432;
	mov.b32 	%f147, %r1033;
	fma.rn.f32 	%f148, %f143, 0f391FCB8E, 0f3AAF85ED;
	fma.rn.f32 	%f149, %f148, %f143, 0f3C1D9856;
	fma.rn.f32 	%f150, %f149, %f143, 0f3D6357BB;
	fma.rn.f32 	%f151, %f150, %f143, 0f3E75FDEC;
	fma.rn.f32 	%f152, %f151, %f143, 0f3F317218;
	fma.rn.f32 	%f153, %f152, %f143, 0f3F800000;
	mul.f32 	%f154, %f153, %f147;
	mul.f32 	%f155, %f154, %f146;
	selp.f32 	%f491, %f144, %f155, %p71;
	and.pred  	%p72, %p68, %p69;
	@%p72 bra 	$L__BB0_121;
	add.f32 	%f156, %f1, %f1;
	mov.b32 	%r1034, %f156;
	and.b32  	%r1035, %r1034, 2147483647;
	mov.b32 	%f491, %r1035;
$L__BB0_121:
	div.rn.f32 	%f7, %f1, 0f3FB504F3;
	ld.global.u32 	%r1036, [%rd2+8];
	setp.lt.s32 	%p73, %r1036, 1;
	@%p73 bra 	$L__BB0_215;
	ld.param.u64 	%rd180, [_Z19computeActiveMatterP13generalPara_sP12activePara_sPfS3_S3_S3__param_5];
	ld.param.u64 	%rd179, [_Z19computeActiveMatterP13generalPara_sP12activePara_sPfS3_S3_S3__param_4];
	cvta.to.global.u64 	%rd182, %rd179;
	shl.b64 	%rd73, %rd10, 2;
	add.s64 	%rd74, %rd182, %rd73;
	ld.global.f32 	%f492, [%rd74];
	cvta.to.global.u64 	%rd183, %rd180;
	mov.b32 	%r1533, 0;
$L__BB0_123:
	mov.u64 	%rd19, %rd182;
	mov.u32 	%r557, %r1256;
	mov.u32 	%r1256, %r1255;
	mov.u32 	%r1255, %r1254;
	mov.u32 	%r1254, %r1253;
	ld.global.f32 	%f10, [%rd2+4];
	mul.f32 	%f158, %f492, 0f3F22F983;
	cvt.rni.s32.f32 	%r1537, %f158;
	cvt.rn.f32.s32 	%f159, %r1537;
	fma.rn.f32 	%f160, %f159, 0fBFC90FDA, %f492;
	fma.rn.f32 	%f161, %f159, 0fB3A22168, %f160;
	fma.rn.f32 	%f493, %f159, 0fA7C234C5, %f161;
	abs.f32 	%f12, %f492;
	setp.ltu.f32 	%p74, %f12, 0f47CE4780;
	@%p74 bra 	$L__BB0_131;
	setp.neu.f32 	%p75, %f12, 0f7F800000;
	@%p75 bra 	$L__BB0_126;
	mov.f32 	%f164, 0f00000000;
	mul.rn.f32 	%f493, %f492, %f164;
	mov.b32 	%r1537, 0;
	bra.uni 	$L__BB0_131;
$L__BB0_126:
	mov.b32 	%r561, %f492;
	mov.b64 	%rd186, 0;
	mov.b32 	%r1534, 0;
	mov.u64 	%rd184, __cudart_i2opi_f;
	mov.u64 	%rd185, %rd8;
$L__BB0_127:
	.pragma "nounroll";
	ld.global.nc.u32 	%r1039, [%rd184];
	shl.b32 	%r1040, %r561, 8;
	or.b32  	%r1041, %r1040, -2147483648;
	mad.wide.u32 	%rd77, %r1039, %r1041, %rd186;
	shr.u64 	%rd186, %rd77, 32;
	st.local.u32 	[%rd185], %rd77;
	add.s32 	%r1534, %r1534, 1;
	add.s64 	%rd185, %rd185, 4;
	add.s64 	%rd184, %rd184, 4;
	setp.ne.s32 	%p76, %r1534, 6;
	@%p76 bra 	$L__BB0_127;
	shr.u32 	%r1042, %r561, 23;
	st.local.u32 	[%rd8+24], %rd186;
	and.b32  	%r564, %r1042, 31;
	and.b32  	%r1043, %r1042, 224;
	add.s32 	%r1044, %r1043, -128;
	shr.u32 	%r1045, %r1044, 5;
	mul.wide.u32 	%rd78, %r1045, 4;
	sub.s64 	%rd27, %rd8, %rd78;
	ld.local.u32 	%r1535, [%rd27+24];
	ld.local.u32 	%r1536, [%rd27+20];
	setp.eq.s32 	%p77, %r564, 0;
	@%p77 bra 	$L__BB0_130;
	shf.l.wrap.b32 	%r1535, %r1536, %r1535, %r564;
	ld.local.u32 	%r1046, [%rd27+16];
	shf.l.wrap.b32 	%r1536, %r1046, %r1536, %r564;
$L__BB0_130:
	shr.u32 	%r1047, %r1535, 30;
	shf.l.wrap.b32 	%r1048, %r1536, %r1535, 2;
	shl.b32 	%r1049, %r1536, 2;
	shr.u32 	%r1050, %r1048, 31;
	add.s32 	%r1051, %r1050, %r1047;
	neg.s32 	%r1052, %r1051;
	setp.lt.s32 	%p78, %r561, 0;
	selp.b32 	%r1537, %r1052, %r1051, %p78;
	xor.b32  	%r1053, %r1048, %r561;
	shr.s32 	%r1054, %r1048, 31;
	xor.b32  	%r1055, %r1054, %r1048;
	xor.b32  	%r1056, %r1054, %r1049;
	cvt.u64.u32 	%rd79, %r1055;
	shl.b64 	%rd80, %rd79, 32;
	cvt.u64.u32 	%rd81, %r1056;
	or.b64  	%rd82, %rd80, %rd81;
	cvt.rn.f64.s64 	%fd1, %rd82;
	mul.f64 	%fd2, %fd1, 0d3BF921FB54442D19;
	cvt.rn.f32.f64 	%f162, %fd2;
	neg.f32 	%f163, %f162;
	setp.lt.s32 	%p79, %r1053, 0;
	selp.f32 	%f493, %f163, %f162, %p79;
$L__BB0_131:
	ld.param.u64 	%rd171, [_Z19computeActiveMatterP13generalPara_sP12activePara_sPfS3_S3_S3__param_2];
	add.s32 	%r1058, %r1537, 1;
	mul.rn.f32 	%f165, %f493, %f493;
	and.b32  	%r1059, %r1537, 1;
	setp.eq.b32 	%p80, %r1059, 1;
	selp.f32 	%f166, %f493, 0f3F800000, %p80;
	fma.rn.f32 	%f167, %f165, %f166, 0f00000000;
	fma.rn.f32 	%f168, %f165, 0f37CBAC00, 0fBAB607ED;
	selp.f32 	%f169, 0fB94D4153, %f168, %p80;
	selp.f32 	%f170, 0f3C0885E4, 0f3D2AAABB, %p80;
	fma.rn.f32 	%f171, %f169, %f165, %f170;
	selp.f32 	%f172, 0fBE2AAAA8, 0fBEFFFFFF, %p80;
	fma.rn.f32 	%f173, %f171, %f165, %f172;
	fma.rn.f32 	%f174, %f173, %f167, %f166;
	and.b32  	%r1060, %r1058, 2;
	setp.eq.s32 	%p81, %r1060, 0;
	mov.f32 	%f175, 0f00000000;
	sub.f32 	%f176, %f175, %f174;
	selp.f32 	%f177, %f174, %f176, %p81;
	cvta.to.global.u64 	%rd28, %rd171;
	mov.u32 	%r1061, %ntid.x;
	mov.u32 	%r1062, %ctaid.x;
	mov.u32 	%r1063, %tid.x;
	mad.lo.s32 	%r1064, %r1061, %r1062, %r1063;
	cvt.u64.u32 	%rd29, %r1064;
	mul.wide.u32 	%rd83, %r1064, 4;
	add.s64 	%rd84, %rd28, %rd83;
	ld.global.f32 	%f178, [%rd84];
	fma.rn.f32 	%f179, %f10, %f177, %f178;
	st.global.f32 	[%rd84], %f179;
	ld.global.f32 	%f16, [%rd2+4];
	add.s64 	%rd85, %rd19, %rd83;
	ld.global.f32 	%f17, [%rd85];
	mul.f32 	%f180, %f17, 0f3F22F983;
	cvt.rni.s32.f32 	%r1541, %f180;
	cvt.rn.f32.s32 	%f181, %r1541;
	fma.rn.f32 	%f182, %f181, 0fBFC90FDA, %f17;
	fma.rn.f32 	%f183, %f181, 0fB3A22168, %f182;
	fma.rn.f32 	%f494, %f181, 0fA7C234C5, %f183;
	abs.f32 	%f19, %f17;
	setp.ltu.f32 	%p82, %f19, 0f47CE4780;
	@%p82 bra 	$L__BB0_139;
	setp.neu.f32 	%p83, %f19, 0f7F800000;
	@%p83 bra 	$L__BB0_134;
	mov.f32 	%f186, 0f00000000;
	mul.rn.f32 	%f494, %f17, %f186;
	mov.b32 	%r1541, 0;
	bra.uni 	$L__BB0_139;
$L__BB0_134:
	mov.b32 	%r574, %f17;
	mov.b64 	%rd187, 0;
	mov.b32 	%r1538, 0;
$L__BB0_135:
	.pragma "nounroll";
	mul.wide.u32 	%rd87, %r1538, 4;
	mov.u64 	%rd88, __cudart_i2opi_f;
	add.s64 	%rd89, %rd88, %rd87;
	ld.global.nc.u32 	%r1066, [%rd89];
	shl.b32 	%r1067, %r574, 8;
	or.b32  	%r1068, %r1067, -2147483648;
	mad.wide.u32 	%rd90, %r1066, %r1068, %rd187;
	shr.u64 	%rd187, %rd90, 32;
	add.s64 	%rd91, %rd7, %rd87;
	st.local.u32 	[%rd91], %rd90;
	add.s32 	%r1538, %r1538, 1;
	setp.ne.s32 	%p84, %r1538, 6;
	@%p84 bra 	$L__BB0_135;
	shr.u32 	%r1069, %r574, 23;
	st.local.u32 	[%rd7+24], %rd187;
	and.b32  	%r577, %r1069, 31;
	and.b32  	%r1070, %r1069, 224;
	add.s32 	%r1071, %r1070, -128;
	shr.u32 	%r1072, %r1071, 5;
	mul.wide.u32 	%rd92, %r1072, 4;
	sub.s64 	%rd32, %rd7, %rd92;
	ld.local.u32 	%r1539, [%rd32+24];
	ld.local.u32 	%r1540, [%rd32+20];
	setp.eq.s32 	%p85, %r577, 0;
	@%p85 bra 	$L__BB0_138;
	shf.l.wrap.b32 	%r1539, %r1540, %r1539, %r577;
	ld.local.u32 	%r1073, [%rd32+16];
	shf.l.wrap.b32 	%r1540, %r1073, %r1540, %r577;
$L__BB0_138:
	shr.u32 	%r1074, %r1539, 30;
	shf.l.wrap.b32 	%r1075, %r1540, %r1539, 2;
	shl.b32 	%r1076, %r1540, 2;
	shr.u32 	%r1077, %r1075, 31;
	add.s32 	%r1078, %r1077, %r1074;
	neg.s32 	%r1079, %r1078;
	setp.lt.s32 	%p86, %r574, 0;
	selp.b32 	%r1541, %r1079, %r1078, %p86;
	xor.b32  	%r1080, %r1075, %r574;
	shr.s32 	%r1081, %r1075, 31;
	xor.b32  	%r1082, %r1081, %r1075;
	xor.b32  	%r1083, %r1081, %r1076;
	cvt.u64.u32 	%rd93, %r1082;
	shl.b64 	%rd94, %rd93, 32;
	cvt.u64.u32 	%rd95, %r1083;
	or.b64  	%rd96, %rd94, %rd95;
	cvt.rn.f64.s64 	%fd3, %rd96;
	mul.f64 	%fd4, %fd3, 0d3BF921FB54442D19;
	cvt.rn.f32.f64 	%f184, %fd4;
	neg.f32 	%f185, %f184;
	setp.lt.s32 	%p87, %r1080, 0;
	selp.f32 	%f494, %f185, %f184, %p87;
$L__BB0_139:
	ld.param.u64 	%rd175, [_Z19computeActiveMatterP13generalPara_sP12activePara_sPfS3_S3_S3__param_3];
	mul.rn.f32 	%f187, %f494, %f494;
	and.b32  	%r1085, %r1541, 1;
	setp.eq.b32 	%p88, %r1085, 1;
	selp.f32 	%f188, 0f3F800000, %f494, %p88;
	fma.rn.f32 	%f189, %f187, %f188, 0f00000000;
	fma.rn.f32 	%f190, %f187, 0f37CBAC00, 0fBAB607ED;
	selp.f32 	%f191, %f190, 0fB94D4153, %p88;
	selp.f32 	%f192, 0f3D2AAABB, 0f3C0885E4, %p88;
	fma.rn.f32 	%f193, %f191, %f187, %f192;
	selp.f32 	%f194, 0fBEFFFFFF, 0fBE2AAAA8, %p88;
	fma.rn.f32 	%f195, %f193, %f187, %f194;
	fma.rn.f32 	%f196, %f195, %f189, %f188;
	and.b32  	%r1086, %r1541, 2;
	setp.eq.s32 	%p89, %r1086, 0;
	mov.f32 	%f197, 0f00000000;
	sub.f32 	%f198, %f197, %f196;
	selp.f32 	%f199, %f196, %f198, %p89;
	cvta.to.global.u64 	%rd97, %rd175;
	shl.b64 	%rd98, %rd29, 2;
	add.s64 	%rd99, %rd97, %rd98;
	ld.global.f32 	%f200, [%rd99];
	fma.rn.f32 	%f201, %f16, %f199, %f200;
	st.global.f32 	[%rd99], %f201;
	add.s64 	%rd100, %rd28, %rd98;
	ld.global.f32 	%f202, [%rd100];
	ld.global.f32 	%f203, [%rd2];
	add.f32 	%f23, %f202, %f203;
	abs.f32 	%f24, %f203;
	abs.f32 	%f497, %f23;
	setp.lt.f32 	%p90, %f497, %f24;
	@%p90 bra 	$L__BB0_151;
	mul.f32 	%f26, %f24, 0f4B000000;
	setp.gtu.f32 	%p91, %f497, %f26;
	@%p91 bra 	$L__BB0_147;
	div.approx.f32 	%f204, %f497, %f24;
	cvt.rzi.f32.f32 	%f495, %f204;
	neg.f32 	%f28, %f24;
	fma.rn.f32 	%f29, %f28, %f495, %f497;
	mov.b32 	%r586, %f29;
	mov.b32 	%r1087, %f24;
	setp.lt.u32 	%p92, %r586, %r1087;
	@%p92 bra 	$L__BB0_146;
	setp.lt.u32 	%p93, %r586, -2147483647;
	@%p93 bra 	$L__BB0_144;
	add.f32 	%f209, %f495, 0fBF800000;
	setp.lt.f32 	%p96, %f29, %f28;
	add.f32 	%f210, %f209, 0fBF800000;
	selp.f32 	%f495, %f210, %f209, %p96;
	bra.uni 	$L__BB0_146;
$L__BB0_144:
	add.f32 	%f495, %f495, 0f3F800000;
	add.f32 	%f205, %f24, %f24;
	setp.ltu.f32 	%p94, %f29, %f205;
	@%p94 bra 	$L__BB0_146;
	add.f32 	%f206, %f495, 0f3F800000;
	fma.rn.f32 	%f207, %f24, 0fC0400000, %f29;
	setp.ge.f32 	%p95, %f207, 0f00000000;
	add.f32 	%f208, %f206, 0f3F800000;
	selp.f32 	%f495, %f208, %f206, %p95;
$L__BB0_146:
	fma.rn.f32 	%f497, %f28, %f495, %f497;
	bra.uni 	$L__BB0_151;
$L__BB0_147:
	mov.b32 	%r587, %f497;
	mov.b32 	%r1088, %f26;
	and.b32  	%r588, %r1088, -8388608;
	and.b32  	%r1089, %r587, 8388607;
	or.b32  	%r1542, %r1089, 1065353216;
	and.b32  	%r1090, %r1088, 8388607;
	or.b32  	%r590, %r1090, 1065353216;
	mov.b32 	%f496, %r1542;
	sub.s32 	%r1091, %r587, %r588;
	add.s32 	%r1092, %r1091, 192937984;
	and.b32  	%r1543, %r1092, -8388608;
	setp.eq.s32 	%p97, %r1543, 0;
	@%p97 bra 	$L__BB0_150;
	mov.b32 	%f211, %r590;
	neg.f32 	%f36, %f211;
$L__BB0_149:
	min.u32 	%r1093, %r1543, 192937984;
	add.s32 	%r1094, %r1542, %r1093;
	mov.b32 	%f212, %r1094;
	mul.f32 	%f213, %f24, 0f4B000000;
	mov.b32 	%r1095, %f213;
	and.b32  	%r1096, %r1095, 8388607;
	or.b32  	%r1097, %r1096, 1065353216;
	mov.b32 	%f214, %r1097;
	rcp.approx.ftz.f32 	%f215, %f214;
	mul.f32 	%f216, %f215, %f212;
	fma.rn.f32 	%f217, %f36, %f216, %f212;
	fma.rn.f32 	%f218, %f217, %f215, %f216;
	fma.rn.f32 	%f219, %f36, %f218, %f212;
	fma.rz.f32 	%f220, %f219, %f215, %f218;
	cvt.rzi.f32.f32 	%f221, %f220;
	fma.rn.f32 	%f496, %f36, %f221, %f212;
	sub.s32 	%r1543, %r1543, %r1093;
	mov.b32 	%r1542, %f496;
	setp.ne.s32 	%p98, %r1543, 0;
	setp.ne.s32 	%p99, %r1542, 0;
	and.pred  	%p100, %p98, %p99;
	@%p100 bra 	$L__BB0_149;
$L__BB0_150:
	mov.b32 	%f223, %r588;
	setp.leu.f32 	%p101, %f24, 0f00000000;
	setp.gt.u32 	%p102, %r587, 2139095039;
	selp.f32 	%f224, 0f7FFFFFFF, %f223, %p102;
	selp.f32 	%f225, 0f7FFFFFFF, %f224, %p101;
	mul.f32 	%f226, %f496, 0f34000000;
	mul.f32 	%f497, %f225, %f226;
$L__BB0_151:
	ld.param.u64 	%rd176, [_Z19computeActiveMatterP13generalPara_sP12activePara_sPfS3_S3_S3__param_3];
	ld.param.u64 	%rd172, [_Z19computeActiveMatterP13generalPara_sP12activePara_sPfS3_S3_S3__param_2];
	abs.f32 	%f227, %f497;
	setp.nan.f32 	%p103, %f227, %f227;
	copysign.f32 	%f228, %f23, %f497;
	selp.f32 	%f229, %f497, %f228, %p103;
	cvta.to.global.u64 	%rd101, %rd172;
	add.s64 	%rd103, %rd101, %rd98;
	st.global.f32 	[%rd103], %f229;
	cvta.to.global.u64 	%rd104, %rd176;
	add.s64 	%rd105, %rd104, %rd98;
	ld.global.f32 	%f230, [%rd105];
	ld.global.f32 	%f231, [%rd2];
	add.f32 	%f41, %f230, %f231;
	abs.f32 	%f42, %f231;
	abs.f32 	%f500, %f41;
	setp.lt.f32 	%p104, %f500, %f42;
	@%p104 bra 	$L__BB0_163;
	mul.f32 	%f44, %f42, 0f4B000000;
	setp.gtu.f32 	%p105, %f500, %f44;
	@%p105 bra 	$L__BB0_159;
	div.approx.f32 	%f232, %f500, %f42;
	cvt.rzi.f32.f32 	%f498, %f232;
	neg.f32 	%f46, %f42;
	fma.rn.f32 	%f47, %f46, %f498, %f500;
	mov.b32 	%r596, %f47;
	mov.b32 	%r1098, %f42;
	setp.lt.u32 	%p106, %r596, %r1098;
	@%p106 bra 	$L__BB0_158;
	setp.lt.u32 	%p107, %r596, -2147483647;
	@%p107 bra 	$L__BB0_156;
	add.f32 	%f237, %f498, 0fBF800000;
	setp.lt.f32 	%p110, %f47, %f46;
	add.f32 	%f238, %f237, 0fBF800000;
	selp.f32 	%f498, %f238, %f237, %p110;
	bra.uni 	$L__BB0_158;
$L__BB0_156:
	add.f32 	%f498, %f498, 0f3F800000;
	add.f32 	%f233, %f42, %f42;
	setp.ltu.f32 	%p108, %f47, %f233;
	@%p108 bra 	$L__BB0_158;
	add.f32 	%f234, %f498, 0f3F800000;
	fma.rn.f32 	%f235, %f42, 0fC0400000, %f47;
	setp.ge.f32 	%p109, %f235, 0f00000000;
	add.f32 	%f236, %f234, 0f3F800000;
	selp.f32 	%f498, %f236, %f234, %p109;
$L__BB0_158:
	fma.rn.f32 	%f500, %f46, %f498, %f500;
	bra.uni 	$L__BB0_163;
$L__BB0_159:
	mov.b32 	%r597, %f500;
	mov.b32 	%r1099, %f44;
	and.b32  	%r598, %r1099, -8388608;
	and.b32  	%r1100, %r597, 8388607;
	or.b32  	%r1544, %r1100, 1065353216;
	and.b32  	%r1101, %r1099, 8388607;
	or.b32  	%r600, %r1101, 1065353216;
	mov.b32 	%f499, %r1544;
	sub.s32 	%r1102, %r597, %r598;
	add.s32 	%r1103, %r1102, 192937984;
	and.b32  	%r1545, %r1103, -8388608;
	setp.eq.s32 	%p111, %r1545, 0;
	@%p111 bra 	$L__BB0_162;
	mov.b32 	%f239, %r600;
	neg.f32 	%f54, %f239;
$L__BB0_161:
	min.u32 	%r1104, %r1545, 192937984;
	add.s32 	%r1105, %r1544, %r1104;
	mov.b32 	%f240, %r1105;
	mul.f32 	%f241, %f42, 0f4B000000;
	mov.b32 	%r1106, %f241;
	and.b32  	%r1107, %r1106, 8388607;
	or.b32  	%r1108, %r1107, 1065353216;
	mov.b32 	%f242, %r1108;
	rcp.approx.ftz.f32 	%f243, %f242;
	mul.f32 	%f244, %f243, %f240;
	fma.rn.f32 	%f245, %f54, %f244, %f240;
	fma.rn.f32 	%f246, %f245, %f243, %f244;
	fma.rn.f32 	%f247, %f54, %f246, %f240;
	fma.rz.f32 	%f248, %f247, %f243, %f246;
	cvt.rzi.f32.f32 	%f249, %f248;
	fma.rn.f32 	%f499, %f54, %f249, %f240;
	sub.s32 	%r1545, %r1545, %r1104;
	mov.b32 	%r1544, %f499;
	setp.ne.s32 	%p112, %r1545, 0;
	setp.ne.s32 	%p113, %r1544, 0;
	and.pred  	%p114, %p112, %p113;
	@%p114 bra 	$L__BB0_161;
$L__BB0_162:
	mov.b32 	%f251, %r598;
	setp.leu.f32 	%p115, %f42, 0f00000000;
	setp.gt.u32 	%p116, %r597, 2139095039;
	selp.f32 	%f252, 0f7FFFFFFF, %f251, %p116;
	selp.f32 	%f253, 0f7FFFFFFF, %f252, %p115;
	mul.f32 	%f254, %f499, 0f34000000;
	mul.f32 	%f500, %f253, %f254;
$L__BB0_163:
	ld.param.u64 	%rd177, [_Z19computeActiveMatterP13generalPara_sP12activePara_sPfS3_S3_S3__param_3];
	abs.f32 	%f256, %f500;
	setp.nan.f32 	%p117, %f256, %f256;
	copysign.f32 	%f257, %f41, %f500;
	selp.f32 	%f59, %f500, %f257, %p117;
	cvta.to.global.u64 	%rd106, %rd177;
	add.s64 	%rd108, %rd106, %rd98;
	st.global.f32 	[%rd108], %f59;
	ld.global.u32 	%r606, [%rd2+12];
	setp.lt.s32 	%p118, %r606, 1;
	mov.f32 	%f509, 0f00000000;
	mov.f32 	%f510, %f509;
	@%p118 bra 	$L__BB0_214;
	ld.param.u64 	%rd173, [_Z19computeActiveMatterP13generalPara_sP12activePara_sPfS3_S3_S3__param_2];
	ld.param.u64 	%rd169, [_Z19computeActiveMatterP13generalPara_sP12activePara_sPfS3_S3_S3__param_1];
	cvta.to.global.u64 	%rd109, %rd173;
	add.s64 	%rd111, %rd109, %rd98;
	ld.global.f32 	%f60, [%rd111];
	cvta.to.global.u64 	%rd112, %rd169;
	ld.global.f32 	%f61, [%rd112+8];
	mov.f32 	%f510, 0f00000000;
	mov.b32 	%r1546, 0;
	mov.f32 	%f509, %f510;
$L__BB0_165:
	ld.param.u64 	%rd178, [_Z19computeActiveMatterP13generalPara_sP12activePara_sPfS3_S3_S3__param_3];
	ld.param.u64 	%rd174, [_Z19computeActiveMatterP13generalPara_sP12activePara_sPfS3_S3_S3__param_2];
	cvta.to.global.u64 	%rd113, %rd174;
	mul.wide.u32 	%rd114, %r1546, 4;
	add.s64 	%rd115, %rd113, %rd114;
	ld.global.f32 	%f259, [%rd115];
	sub.f32 	%f260, %f60, %f259;
	abs.f32 	%f64, %f260;
	cvta.to.global.u64 	%rd116, %rd178;
	add.s64 	%rd117, %rd116, %rd114;
	ld.global.f32 	%f261, [%rd117];
	sub.f32 	%f262, %f59, %f261;
	abs.f32 	%f263, %f262;
	max.f32 	%f264, %f64, %f263;
	setp.gt.f32 	%p119, %f264, %f61;
	@%p119 bra 	$L__BB0_213;
	setp.gt.f32 	%p120, %f64, %f7;
	setp.gt.f32 	%p121, %f263, %f7;
	and.pred  	%p122, %p120, %p121;
	@%p122 bra 	$L__BB0_213;
	setp.geu.f32 	%p123, %f64, %f7;
	setp.geu.f32 	%p124, %f263, %f7;
	or.pred  	%p125, %p123, %p124;
	@%p125 bra 	$L__BB0_185;
	mul.wide.u32 	%rd142, %r1546, 4;
	add.s64 	%rd143, %rd19, %rd142;
	ld.global.f32 	%f66, [%rd143];
	mul.f32 	%f422, %f66, 0f3F22F983;
	cvt.rni.s32.f32 	%r1554, %f422;
	cvt.rn.f32.s32 	%f423, %r1554;
	fma.rn.f32 	%f424, %f423, 0fBFC90FDA, %f66;
	fma.rn.f32 	%f425, %f423, 0fB3A22168, %f424;
	fma.rn.f32 	%f504, %f423, 0fA7C234C5, %f425;
	abs.f32 	%f68, %f66;
	setp.ltu.f32 	%p161, %f68, 0f47CE4780;
	mov.u32 	%r1550, %r1554;
	mov.f32 	%f503, %f504;
	@%p161 bra 	$L__BB0_176;
	setp.neu.f32 	%p162, %f68, 0f7F800000;
	@%p162 bra 	$L__BB0_171;
	mov.f32 	%f428, 0f00000000;
	mul.rn.f32 	%f503, %f66, %f428;
	mov.b32 	%r1550, 0;
	bra.uni 	$L__BB0_176;
$L__BB0_171:
	mov.b32 	%r609, %f66;
	mov.b64 	%rd188, 0;
	mov.b32 	%r1547, 0;
$L__BB0_172:
	.pragma "nounroll";
	mul.wide.u32 	%rd145, %r1547, 4;
	mov.u64 	%rd146, __cudart_i2opi_f;
	add.s64 	%rd147, %rd146, %rd145;
	ld.global.nc.u32 	%r1178, [%rd147];
	shl.b32 	%r1179, %r609, 8;
	or.b32  	%r1180, %r1179, -2147483648;
	mad.wide.u32 	%rd148, %r1178, %r1180, %rd188;
	shr.u64 	%rd188, %rd148, 32;
	add.s64 	%rd149, %rd6, %rd145;
	st.local.u32 	[%rd149], %rd148;
	add.s32 	%r1547, %r1547, 1;
	setp.ne.s32 	%p163, %r1547, 6;
	@%p163 bra 	$L__BB0_172;
	shr.u32 	%r1181, %r609, 23;
	st.local.u32 	[%rd6+24], %rd188;
	and.b32  	%r612, %r1181, 31;
	and.b32  	%r1182, %r1181, 224;
	add.s32 	%r1183, %r1182, -128;
	shr.u32 	%r1184, %r1183, 5;
	mul.wide.u32 	%rd150, %r1184, 4;
	sub.s64 	%rd35, %rd6, %rd150;
	ld.local.u32 	%r1548, [%rd35+24];
	ld.local.u32 	%r1549, [%rd35+20];
	setp.eq.s32 	%p164, %r612, 0;
	@%p164 bra 	$L__BB0_175;
	shf.l.wrap.b32 	%r1548, %r1549, %r1548, %r612;
	ld.local.u32 	%r1185, [%rd35+16];
	shf.l.wrap.b32 	%r1549, %r1185, %r1549, %r612;
$L__BB0_175:
	shr.u32 	%r1186, %r1548, 30;
	shf.l.wrap.b32 	%r1187, %r1549, %r1548, 2;
	shl.b32 	%r1188, %r1549, 2;
	shr.u32 	%r1189, %r1187, 31;
	add.s32 	%r1190, %r1189, %r1186;
	neg.s32 	%r1191, %r1190;
	setp.lt.s32 	%p165, %r609, 0;
	selp.b32 	%r1550, %r1191, %r1190, %p165;
	xor.b32  	%r1192, %r1187, %r609;
	shr.s32 	%r1193, %r1187, 31;
	xor.b32  	%r1194, %r1193, %r1187;
	xor.b32  	%r1195, %r1193, %r1188;
	cvt.u64.u32 	%rd151, %r1194;
	shl.b64 	%rd152, %rd151, 32;
	cvt.u64.u32 	%rd153, %r1195;
	or.b64  	%rd154, %rd152, %rd153;
	cvt.rn.f64.s64 	%fd9, %rd154;
	mul.f64 	%fd10, %fd9, 0d3BF921FB54442D19;
	cvt.rn.f32.f64 	%f426, %fd10;
	neg.f32 	%f427, %f426;
	setp.lt.s32 	%p166, %r1192, 0;
	selp.f32 	%f503, %f427, %f426, %p166;
$L__BB0_176:
	add.s32 	%r1197, %r1550, 1;
	mul.rn.f32 	%f429, %f503, %f503;
	and.b32  	%r1198, %r1550, 1;
	setp.eq.b32 	%p168, %r1198, 1;
	selp.f32 	%f430, %f503, 0f3F800000, %p168;
	fma.rn.f32 	%f431, %f429, %f430, 0f00000000;
	fma.rn.f32 	%f432, %f429, 0f37CBAC00, 0fBAB607ED;
	selp.f32 	%f433, 0fB94D4153, %f432, %p168;
	selp.f32 	%f434, 0f3C0885E4, 0f3D2AAABB, %p168;
	fma.rn.f32 	%f435, %f433, %f429, %f434;
	selp.f32 	%f436, 0fBE2AAAA8, 0fBEFFFFFF, %p168;
	fma.rn.f32 	%f437, %f435, %f429, %f436;
	fma.rn.f32 	%f438, %f437, %f431, %f430;
	and.b32  	%r1199, %r1197, 2;
	setp.eq.s32 	%p169, %r1199, 0;
	mov.f32 	%f439, 0f00000000;
	sub.f32 	%f440, %f439, %f438;
	selp.f32 	%f441, %f438, %f440, %p169;
	add.f32 	%f509, %f509, %f441;
	@%p161 bra 	$L__BB0_184;
	setp.neu.f32 	%p170, %f68, 0f7F800000;
	@%p170 bra 	$L__BB0_179;
	mov.f32 	%f444, 0f00000000;
	mul.rn.f32 	%f504, %f66, %f444;
	mov.b32 	%r1554, 0;
	bra.uni 	$L__BB0_184;
$L__BB0_179:
	mov.b32 	%r621, %f66;
	mov.b64 	%rd189, 0;
	mov.b32 	%r1551, 0;
$L__BB0_180:
	.pragma "nounroll";
	mul.wide.u32 	%rd156, %r1551, 4;
	mov.u64 	%rd157, __cudart_i2opi_f;
	add.s64 	%rd158, %rd157, %rd156;
	ld.global.nc.u32 	%r1201, [%rd158];
	shl.b32 	%r1202, %r621, 8;
	or.b32  	%r1203, %r1202, -2147483648;
	mad.wide.u32 	%rd159, %r1201, %r1203, %rd189;
	shr.u64 	%rd189, %rd159, 32;
	add.s64 	%rd160, %rd5, %rd156;
	st.local.u32 	[%rd160], %rd159;
	add.s32 	%r1551, %r1551, 1;
	setp.ne.s32 	%p171, %r1551, 6;
	@%p171 bra 	$L__BB0_180;
	shr.u32 	%r1204, %r621, 23;
	st.local.u32 	[%rd5+24], %rd189;
	and.b32  	%r624, %r1204, 31;
	and.b32  	%r1205, %r1204, 224;
	add.s32 	%r1206, %r1205, -128;
	shr.u32 	%r1207, %r1206, 5;
	mul.wide.u32 	%rd161, %r1207, 4;
	sub.s64 	%rd38, %rd5, %rd161;
	ld.local.u32 	%r1552, [%rd38+24];
	ld.local.u32 	%r1553, [%rd38+20];
	setp.eq.s32 	%p172, %r624, 0;
	@%p172 bra 	$L__BB0_183;
	shf.l.wrap.b32 	%r1552, %r1553, %r1552, %r624;
	ld.local.u32 	%r1208, [%rd38+16];
	shf.l.wrap.b32 	%r1553, %r1208, %r1553, %r624;
$L__BB0_183:
	shr.u32 	%r1209, %r1552, 30;
	shf.l.wrap.b32 	%r1210, %r1553, %r1552, 2;
	shl.b32 	%r1211, %r1553, 2;
	shr.u32 	%r1212, %r1210, 31;
	add.s32 	%r1213, %r1212, %r1209;
	neg.s32 	%r1214, %r1213;
	setp.lt.s32 	%p173, %r621, 0;
	selp.b32 	%r1554, %r1214, %r1213, %p173;
	xor.b32  	%r1215, %r1210, %r621;
	shr.s32 	%r1216, %r1210, 31;
	xor.b32  	%r1217, %r1216, %r1210;
	xor.b32  	%r1218, %r1216, %r1211;
	cvt.u64.u32 	%rd162, %r1217;
	shl.b64 	%rd163, %rd162, 32;
	cvt.u64.u32 	%rd164, %r1218;
	or.b64  	%rd165, %rd163, %rd164;
	cvt.rn.f64.s64 	%fd11, %rd165;
	mul.f64 	%fd12, %fd11, 0d3BF921FB54442D19;
	cvt.rn.f32.f64 	%f442, %fd12;
	neg.f32 	%f443, %f442;
	setp.lt.s32 	%p174, %r1215, 0;
	selp.f32 	%f504, %f443, %f442, %p174;
$L__BB0_184:
	mul.rn.f32 	%f445, %f504, %f504;
	and.b32  	%r1220, %r1554, 1;
	setp.eq.b32 	%p175, %r1220, 1;
	selp.f32 	%f446, 0f3F800000, %f504, %p175;
	fma.rn.f32 	%f447, %f445, %f446, 0f00000000;
	fma.rn.f32 	%f448, %f445, 0f37CBAC00, 0fBAB607ED;
	selp.f32 	%f449, %f448, 0fB94D4153, %p175;
	selp.f32 	%f450, 0f3D2AAABB, 0f3C0885E4, %p175;
	fma.rn.f32 	%f451, %f449, %f445, %f450;
	selp.f32 	%f452, 0fBEFFFFFF, 0fBE2AAAA8, %p175;
	fma.rn.f32 	%f453, %f451, %f445, %f452;
	fma.rn.f32 	%f454, %f453, %f447, %f446;
	and.b32  	%r1221, %r1554, 2;
	setp.eq.s32 	%p176, %r1221, 0;
	mov.f32 	%f455, 0f00000000;
	sub.f32 	%f456, %f455, %f454;
	selp.f32 	%f457, %f454, %f456, %p176;
	add.f32 	%f510, %f510, %f457;
	bra.uni 	$L__BB0_213;
$L__BB0_185:
	setp.eq.f32 	%p126, %f64, 0f3F800000;
	mov.f32 	%f505, 0f3F800000;
	@%p126 bra 	$L__BB0_190;
	abs.f32 	%f266, %f64;
	setp.num.f32 	%p127, %f266, %f266;
	@%p127 bra 	$L__BB0_188;
	mov.f32 	%f324, 0f40000000;
	add.rn.f32 	%f505, %f64, %f324;
	bra.uni 	$L__BB0_190;
$L__BB0_188:
	abs.f32 	%f267, %f64;
	setp.lt.f32 	%p128, %f267, 0f00800000;
	mul.f32 	%f269, %f267, 0f4B800000;
	selp.f32 	%f270, %f269, %f267, %p128;
	mov.b32 	%r1110, %f270;
	add.s32 	%r1111, %r1110, -1060439283;
	and.b32  	%r1112, %r1111, -8388608;
	sub.s32 	%r1113, %r1110, %r1112;
	mov.b32 	%f271, %r1113;
	cvt.rn.f32.s32 	%f272, %r1112;
	selp.f32 	%f273, 0fC1C00000, 0f00000000, %p128;
	fma.rn.f32 	%f274, %f272, 0f34000000, %f273;
	add.f32 	%f275, %f271, 0fBF800000;
	add.f32 	%f276, %f271, 0f3F800000;
	rcp.approx.ftz.f32 	%f277, %f276;
	add.f32 	%f278, %f275, %f275;
	mul.f32 	%f279, %f278, %f277;
	mul.f32 	%f280, %f279, %f279;
	neg.f32 	%f281, %f279;
	sub.f32 	%f282, %f275, %f279;
	add.f32 	%f283, %f282, %f282;
	fma.rn.f32 	%f284, %f281, %f275, %f283;
	mul.rn.f32 	%f285, %f277, %f284;
	fma.rn.f32 	%f286, %f280, 0f3A2C32E4, 0f3B52E7DB;
	fma.rn.f32 	%f287, %f286, %f280, 0f3C93BB73;
	fma.rn.f32 	%f288, %f287, %f280, 0f3DF6384F;
	mul.rn.f32 	%f289, %f288, %f280;
	fma.rn.f32 	%f290, %f279, 0f3FB8AA3B, %f274;
	mul.f32 	%f291, %f289, 0f40400000;
	sub.f32 	%f292, %f274, %f290;
	fma.rn.f32 	%f293, %f279, 0f3FB8AA3B, %f292;
	fma.rn.f32 	%f294, %f285, 0f3FB8AA3B, %f293;
	fma.rn.f32 	%f295, %f279, 0f32A55E34, %f294;
	fma.rn.f32 	%f296, %f291, %f285, %f295;
	fma.rn.f32 	%f297, %f289, %f279, %f296;
	add.rn.f32 	%f298, %f290, %f297;
	mov.f32 	%f299, 0f40000000;
	mul.rn.f32 	%f300, %f298, %f299;
	cvt.rni.f32.f32 	%f301, %f300;
	sub.f32 	%f302, %f300, %f301;
	neg.f32 	%f303, %f300;
	fma.rn.f32 	%f304, %f298, 0f40000000, %f303;
	neg.f32 	%f305, %f290;
	add.rn.f32 	%f306, %f298, %f305;
	neg.f32 	%f307, %f306;
	add.rn.f32 	%f308, %f297, %f307;
	fma.rn.f32 	%f309, %f308, 0f40000000, %f304;
	add.f32 	%f310, %f302, %f309;
	setp.gt.f32 	%p129, %f301, 0f00000000;
	selp.b32 	%r1114, 0, -2097152000, %p129;
	setp.neu.f32 	%p130, %f64, 0f00000000;
	setp.neu.f32 	%p131, %f267, 0f7F800000;
	setp.lt.f32 	%p132, %f300, 0f00000000;
	selp.f32 	%f311, 0f00000000, 0f7F800000, %p132;
	abs.f32 	%f312, %f300;
	setp.gt.f32 	%p133, %f312, 0f43180000;
	cvt.rzi.s32.f32 	%r1115, %f301;
	shl.b32 	%r1116, %r1115, 23;
	sub.s32 	%r1117, %r1116, %r1114;
	mov.b32 	%f313, %r1117;
	add.s32 	%r1118, %r1114, 2130706432;
	mov.b32 	%f314, %r1118;
	fma.rn.f32 	%f315, %f310, 0f391FCB8E, 0f3AAF85ED;
	fma.rn.f32 	%f316, %f315, %f310, 0f3C1D9856;
	fma.rn.f32 	%f317, %f316, %f310, 0f3D6357BB;
	fma.rn.f32 	%f318, %f317, %f310, 0f3E75FDEC;
	fma.rn.f32 	%f319, %f318, %f310, 0f3F317218;
	fma.rn.f32 	%f320, %f319, %f310, 0f3F800000;
	mul.f32 	%f321, %f320, %f314;
	mul.f32 	%f322, %f321, %f313;
	selp.f32 	%f505, %f311, %f322, %p133;
	and.pred  	%p134, %p130, %p131;
	@%p134 bra 	$L__BB0_190;
	add.f32 	%f323, %f64, %f64;
	mov.b32 	%r1119, %f323;
	and.b32  	%r1120, %r1119, 2147483647;
	mov.b32 	%f505, %r1120;
$L__BB0_190:
	setp.eq.f32 	%p135, %f263, 0f3F800000;
	mov.f32 	%f506, 0f3F800000;
	@%p135 bra 	$L__BB0_195;
	abs.f32 	%f326, %f263;
	setp.num.f32 	%p136, %f326, %f326;
	@%p136 bra 	$L__BB0_193;
	mov.f32 	%f384, 0f40000000;
	add.rn.f32 	%f506, %f263, %f384;
	bra.uni 	$L__BB0_195;
$L__BB0_193:
	abs.f32 	%f327, %f263;
	setp.lt.f32 	%p137, %f327, 0f00800000;
	mul.f32 	%f329, %f327, 0f4B800000;
	selp.f32 	%f330, %f329, %f327, %p137;
	mov.b32 	%r1121, %f330;
	add.s32 	%r1122, %r1121, -1060439283;
	and.b32  	%r1123, %r1122, -8388608;
	sub.s32 	%r1124, %r1121, %r1123;
	mov.b32 	%f331, %r1124;
	cvt.rn.f32.s32 	%f332, %r1123;
	selp.f32 	%f333, 0fC1C00000, 0f00000000, %p137;
	fma.rn.f32 	%f334, %f332, 0f34000000, %f333;
	add.f32 	%f335, %f331, 0fBF800000;
	add.f32 	%f336, %f331, 0f3F800000;
	rcp.approx.ftz.f32 	%f337, %f336;
	add.f32 	%f338, %f335, %f335;
	mul.f32 	%f339, %f338, %f337;
	mul.f32 	%f340, %f339, %f339;
	neg.f32 	%f341, %f339;
	sub.f32 	%f342, %f335, %f339;
	add.f32 	%f343, %f342, %f342;
	fma.rn.f32 	%f344, %f341, %f335, %f343;
	mul.rn.f32 	%f345, %f337, %f344;
	fma.rn.f32 	%f346, %f340, 0f3A2C32E4, 0f3B52E7DB;
	fma.rn.f32 	%f347, %f346, %f340, 0f3C93BB73;
	fma.rn.f32 	%f348, %f347, %f340, 0f3DF6384F;
	mul.rn.f32 	%f349, %f348, %f340;
	fma.rn.f32 	%f350, %f339, 0f3FB8AA3B, %f334;
	mul.f32 	%f351, %f349, 0f40400000;
	sub.f32 	%f352, %f334, %f350;
	fma.rn.f32 	%f353, %f339, 0f3FB8AA3B, %f352;
	fma.rn.f32 	%f354, %f345, 0f3FB8AA3B, %f353;
	fma.rn.f32 	%f355, %f339, 0f32A55E34, %f354;
	fma.rn.f32 	%f356, %f351, %f345, %f355;
	fma.rn.f32 	%f357, %f349, %f339, %f356;
	add.rn.f32 	%f358, %f350, %f357;
	mov.f32 	%f359, 0f40000000;
	mul.rn.f32 	%f360, %f358, %f359;
	cvt.rni.f32.f32 	%f361, %f360;
	sub.f32 	%f362, %f360, %f361;
	neg.f32 	%f363, %f360;
	fma.rn.f32 	%f364, %f358, 0f40000000, %f363;
	neg.f32 	%f365, %f350;
	add.rn.f32 	%f366, %f358, %f365;
	neg.f32 	%f367, %f366;
	add.rn.f32 	%f368, %f357, %f367;
	fma.rn.f32 	%f369, %f368, 0f40000000, %f364;
	add.f32 	%f370, %f362, %f369;
	setp.gt.f32 	%p138, %f361, 0f00000000;
	selp.b32 	%r1125, 0, -2097152000, %p138;
	setp.neu.f32 	%p139, %f263, 0f00000000;
	setp.neu.f32 	%p140, %f327, 0f7F800000;
	setp.lt.f32 	%p141, %f360, 0f00000000;
	selp.f32 	%f371, 0f00000000, 0f7F800000, %p141;
	abs.f32 	%f372, %f360;
	setp.gt.f32 	%p142, %f372, 0f43180000;
	cvt.rzi.s32.f32 	%r1126, %f361;
	shl.b32 	%r1127, %r1126, 23;
	sub.s32 	%r1128, %r1127, %r1125;
	mov.b32 	%f373, %r1128;
	add.s32 	%r1129, %r1125, 2130706432;
	mov.b32 	%f374, %r1129;
	fma.rn.f32 	%f375, %f370, 0f391FCB8E, 0f3AAF85ED;
	fma.rn.f32 	%f376, %f375, %f370, 0f3C1D9856;
	fma.rn.f32 	%f377, %f376, %f370, 0f3D6357BB;
	fma.rn.f32 	%f378, %f377, %f370, 0f3E75FDEC;
	fma.rn.f32 	%f379, %f378, %f370, 0f3F317218;
	fma.rn.f32 	%f380, %f379, %f370, 0f3F800000;
	mul.f32 	%f381, %f380, %f374;
	mul.f32 	%f382, %f381, %f373;
	selp.f32 	%f506, %f371, %f382, %p142;
	and.pred  	%p143, %p139, %p140;
	@%p143 bra 	$L__BB0_195;
	add.f32 	%f383, %f263, %f263;
	mov.b32 	%r1130, %f383;
	and.b32  	%r1131, %r1130, 2147483647;
	mov.b32 	%f506, %r1131;
$L__BB0_195:
	add.f32 	%f385, %f505, %f506;
	setp.geu.f32 	%p144, %f385, %f491;
	@%p144 bra 	$L__BB0_213;
	mul.wide.u32 	%rd118, %r1546, 4;
	add.s64 	%rd119, %rd19, %rd118;
	ld.global.f32 	%f85, [%rd119];
	mul.f32 	%f386, %f85, 0f3F22F983;
	cvt.rni.s32.f32 	%r1562, %f386;
	cvt.rn.f32.s32 	%f387, %r1562;
	fma.rn.f32 	%f388, %f387, 0fBFC90FDA, %f85;
	fma.rn.f32 	%f389, %f387, 0fB3A22168, %f388;
	fma.rn.f32 	%f508, %f387, 0fA7C234C5, %f389;
	abs.f32 	%f87, %f85;
	setp.ltu.f32 	%p145, %f87, 0f47CE4780;
	mov.u32 	%r1558, %r1562;
	mov.f32 	%f507, %f508;
	@%p145 bra 	$L__BB0_204;
	setp.neu.f32 	%p146, %f87, 0f7F800000;
	@%p146 bra 	$L__BB0_199;
	mov.f32 	%f392, 0f00000000;
	mul.rn.f32 	%f507, %f85, %f392;
	mov.b32 	%r1558, 0;
	bra.uni 	$L__BB0_204;
$L__BB0_199:
	mov.b32 	%r634, %f85;
	mov.b64 	%rd190, 0;
	mov.b32 	%r1555, 0;
$L__BB0_200:
	.pragma "nounroll";
	mul.wide.u32 	%rd121, %r1555, 4;
	mov.u64 	%rd122, __cudart_i2opi_f;
	add.s64 	%rd123, %rd122, %rd121;
	ld.global.nc.u32 	%r1133, [%rd123];
	shl.b32 	%r1134, %r634, 8;
	or.b32  	%r1135, %r1134, -2147483648;
	mad.wide.u32 	%rd124, %r1133, %r1135, %rd190;
	shr.u64 	%rd190, %rd124, 32;
	add.s64 	%rd125, %rd4, %rd121;
	st.local.u32 	[%rd125], %rd124;
	add.s32 	%r1555, %r1555, 1;
	setp.ne.s32 	%p147, %r1555, 6;
	@%p147 bra 	$L__BB0_200;
	shr.u32 	%r1136, %r634, 23;
	st.local.u32 	[%rd4+24], %rd190;
	and.b32  	%r637, %r1136, 31;
	and.b32  	%r1137, %r1136, 224;
	add.s32 	%r1138, %r1137, -128;
	shr.u32 	%r1139, %r1138, 5;
	mul.wide.u32 	%rd126, %r1139, 4;
	sub.s64 	%rd41, %rd4, %rd126;
	ld.local.u32 	%r1556, [%rd41+24];
	ld.local.u32 	%r1557, [%rd41+20];
	setp.eq.s32 	%p148, %r637, 0;
	@%p148 bra 	$L__BB0_203;
	shf.l.wrap.b32 	%r1556, %r1557, %r1556, %r637;
	ld.local.u32 	%r1140, [%rd41+16];
	shf.l.wrap.b32 	%r1557, %r1140, %r1557, %r637;
$L__BB0_203:
	shr.u32 	%r1141, %r1556, 30;
	shf.l.wrap.b32 	%r1142, %r1557, %r1556, 2;
	shl.b32 	%r1143, %r1557, 2;
	shr.u32 	%r1144, %r1142, 31;
	add.s32 	%r1145, %r1144, %r1141;
	neg.s32 	%r1146, %r1145;
	setp.lt.s32 	%p149, %r634, 0;
	selp.b32 	%r1558, %r1146, %r1145, %p149;
	xor.b32  	%r1147, %r1142, %r634;
	shr.s32 	%r1148, %r1142, 31;
	xor.b32  	%r1149, %r1148, %r1142;
	xor.b32  	%r1150, %r1148, %r1143;
	cvt.u64.u32 	%rd127, %r1149;
	shl.b64 	%rd128, %rd127, 32;
	cvt.u64.u32 	%rd129, %r1150;
	or.b64  	%rd130, %rd128, %rd129;
	cvt.rn.f64.s64 	%fd5, %rd130;
	mul.f64 	%fd6, %fd5, 0d3BF921FB54442D19;
	cvt.rn.f32.f64 	%f390, %fd6;
	neg.f32 	%f391, %f390;
	setp.lt.s32 	%p150, %r1147, 0;
	selp.f32 	%f507, %f391, %f390, %p150;
$L__BB0_204:
	add.s32 	%r1152, %r1558, 1;
	mul.rn.f32 	%f393, %f507, %f507;
	and.b32  	%r1153, %r1558, 1;
	setp.eq.b32 	%p152, %r1153, 1;
	selp.f32 	%f394, %f507, 0f3F800000, %p152;
	fma.rn.f32 	%f395, %f393, %f394, 0f00000000;
	fma.rn.f32 	%f396, %f393, 0f37CBAC00, 0fBAB607ED;
	selp.f32 	%f397, 0fB94D4153, %f396, %p152;
	selp.f32 	%f398, 0f3C0885E4, 0f3D2AAABB, %p152;
	fma.rn.f32 	%f399, %f397, %f393, %f398;
	selp.f32 	%f400, 0fBE2AAAA8, 0fBEFFFFFF, %p152;
	fma.rn.f32 	%f401, %f399, %f393, %f400;
	fma.rn.f32 	%f402, %f401, %f395, %f394;
	and.b32  	%r1154, %r1152, 2;
	setp.eq.s32 	%p153, %r1154, 0;
	mov.f32 	%f403, 0f00000000;
	sub.f32 	%f404, %f403, %f402;
	selp.f32 	%f405, %f402, %f404, %p153;
	add.f32 	%f509, %f509, %f405;
	@%p145 bra 	$L__BB0_212;
	setp.neu.f32 	%p154, %f87, 0f7F800000;
	@%p154 bra 	$L__BB0_207;
	mov.f32 	%f408, 0f00000000;
	mul.rn.f32 	%f508, %f85, %f408;
	mov.b32 	%r1562, 0;
	bra.uni 	$L__BB0_212;
$L__BB0_207:
	mov.b32 	%r646, %f85;
	mov.b64 	%rd191, 0;
	mov.b32 	%r1559, 0;
$L__BB0_208:
	.pragma "nounroll";
	mul.wide.u32 	%rd132, %r1559, 4;
	mov.u64 	%rd133, __cudart_i2opi_f;
	add.s64 	%rd134, %rd133, %rd132;
	ld.global.nc.u32 	%r1156, [%rd134];
	shl.b32 	%r1157, %r646, 8;
	or.b32  	%r1158, %r1157, -2147483648;
	mad.wide.u32 	%rd135, %r1156, %r1158, %rd191;
	shr.u64 	%rd191, %rd135, 32;
	add.s64 	%rd136, %rd3, %rd132;
	st.local.u32 	[%rd136], %rd135;
	add.s32 	%r1559, %r1559, 1;
	setp.ne.s32 	%p155, %r1559, 6;
	@%p155 bra 	$L__BB0_208;
	shr.u32 	%r1159, %r646, 23;
	st.local.u32 	[%rd3+24], %rd191;
	and.b32  	%r649, %r1159, 31;
	and.b32  	%r1160, %r1159, 224;
	add.s32 	%r1161, %r1160, -128;
	shr.u32 	%r1162, %r1161, 5;
	mul.wide.u32 	%rd137, %r1162, 4;
	sub.s64 	%rd44, %rd3, %rd137;
	ld.local.u32 	%r1560, [%rd44+24];
	ld.local.u32 	%r1561, [%rd44+20];
	setp.eq.s32 	%p156, %r649, 0;
	@%p156 bra 	$L__BB0_211;
	shf.l.wrap.b32 	%r1560, %r1561, %r1560, %r649;
	ld.local.u32 	%r1163, [%rd44+16];
	shf.l.wrap.b32 	%r1561, %r1163, %r1561, %r649;
$L__BB0_211:
	shr.u32 	%r1164, %r1560, 30;
	shf.l.wrap.b32 	%r1165, %r1561, %r1560, 2;
	shl.b32 	%r1166, %r1561, 2;
	shr.u32 	%r1167, %r1165, 31;
	add.s32 	%r1168, %r1167, %r1164;
	neg.s32 	%r1169, %r1168;
	setp.lt.s32 	%p157, %r646, 0;
	selp.b32 	%r1562, %r1169, %r1168, %p157;
	xor.b32  	%r1170, %r1165, %r646;
	shr.s32 	%r1171, %r1165, 31;
	xor.b32  	%r1172, %r1171, %r1165;
	xor.b32  	%r1173, %r1171, %r1166;
	cvt.u64.u32 	%rd138, %r1172;
	shl.b64 	%rd139, %rd138, 32;
	cvt.u64.u32 	%rd140, %r1173;
	or.b64  	%rd141, %rd139, %rd140;
	cvt.rn.f64.s64 	%fd7, %rd141;
	mul.f64 	%fd8, %fd7, 0d3BF921FB54442D19;
	cvt.rn.f32.f64 	%f406, %fd8;
	neg.f32 	%f407, %f406;
	setp.lt.s32 	%p158, %r1170, 0;
	selp.f32 	%f508, %f407, %f406, %p158;
$L__BB0_212:
	mul.rn.f32 	%f409, %f508, %f508;
	and.b32  	%r1175, %r1562, 1;
	setp.eq.b32 	%p159, %r1175, 1;
	selp.f32 	%f410, 0f3F800000, %f508, %p159;
	fma.rn.f32 	%f411, %f409, %f410, 0f00000000;
	fma.rn.f32 	%f412, %f409, 0f37CBAC00, 0fBAB607ED;
	selp.f32 	%f413, %f412, 0fB94D4153, %p159;
	selp.f32 	%f414, 0f3D2AAABB, 0f3C0885E4, %p159;
	fma.rn.f32 	%f415, %f413, %f409, %f414;
	selp.f32 	%f416, 0fBEFFFFFF, 0fBE2AAAA8, %p159;
	fma.rn.f32 	%f417, %f415, %f409, %f416;
	fma.rn.f32 	%f418, %f417, %f411, %f410;
	and.b32  	%r1176, %r1562, 2;
	setp.eq.s32 	%p160, %r1176, 0;
	mov.f32 	%f419, 0f00000000;
	sub.f32 	%f420, %f419, %f418;
	selp.f32 	%f421, %f418, %f420, %p160;
	add.f32 	%f510, %f510, %f421;
$L__BB0_213:
	add.s32 	%r1546, %r1546, 1;
	setp.ne.s32 	%p177, %r1546, %r606;
	@%p177 bra 	$L__BB0_165;
$L__BB0_214:
	ld.param.u64 	%rd170, [_Z19computeActiveMatterP13generalPara_sP12activePara_sPfS3_S3_S3__param_1];
	abs.f32 	%f458, %f509;
	abs.f32 	%f459, %f510;
	setp.gt.f32 	%p178, %f459, %f458;
	selp.f32 	%f460, %f459, %f458, %p178;
	selp.f32 	%f461, %f458, %f459, %p178;
	div.rn.f32 	%f462, %f461, %f460;
	mul.f32 	%f463, %f462, %f462;
	fma.rn.f32 	%f464, %f463, 0f3B33710B, 0fBC807748;
	fma.rn.f32 	%f465, %f464, %f463, 0f3D2CDAB2;
	fma.rn.f32 	%f466, %f465, %f463, 0fBD992D10;
	fma.rn.f32 	%f467, %f466, %f463, 0f3DD9EA6C;
	fma.rn.f32 	%f468, %f467, %f463, 0fBE117CB1;
	fma.rn.f32 	%f469, %f468, %f463, 0f3E4CBCE0;
	fma.rn.f32 	%f470, %f469, %f463, 0fBEAAAA7D;
	mul.f32 	%f471, %f463, %f470;
	fma.rn.f32 	%f472, %f471, %f462, %f462;
	neg.f32 	%f473, %f472;
	fma.rn.f32 	%f474, 0f3F6EE581, 0f3FD774EB, %f473;
	selp.f32 	%f475, %f474, %f472, %p178;
	selp.f32 	%f476, 0f3F6EE581, 0f3FEEE581, %p178;
	selp.f32 	%f477, %f472, %f473, %p178;
	mov.b32 	%r1222, %f509;
	fma.rn.f32 	%f478, %f476, 0f3FD774EB, %f477;
	setp.lt.s32 	%p179, %r1222, 0;
	selp.f32 	%f479, %f478, %f475, %p179;
	add.f32 	%f480, %f458, %f459;
	setp.eq.f32 	%p180, %f460, 0f00000000;
	selp.f32 	%f481, 0f40490FDB, 0f00000000, %p179;
	setp.eq.f32 	%p181, %f458, %f459;
	selp.f32 	%f482, 0f4016CBE4, 0f3F490FDB, %p179;
	selp.f32 	%f483, %f482, %f479, %p181;
	selp.f32 	%f484, %f481, %f483, %p180;
	abs.f32 	%f485, %f480;
	setp.nan.f32 	%p182, %f485, %f485;
	copysign.f32 	%f486, %f510, %f484;
	selp.f32 	%f487, %f480, %f486, %p182;
	cvt.f64.f32 	%fd13, %f487;
	shr.u32 	%r1223, %r1257, 2;
	xor.b32  	%r1224, %r1223, %r1257;
	shl.b32 	%r1225, %r1254, 4;
	shl.b32 	%r1226, %r1224, 1;
	xor.b32  	%r1227, %r1226, %r1225;
	xor.b32  	%r1228, %r1227, %r1224;
	xor.b32  	%r1253, %r1228, %r1254;
	add.s32 	%r1527, %r1527, 362437;
	add.s32 	%r1229, %r1253, %r1527;
	cvt.rn.f32.u32 	%f488, %r1229;
	fma.rn.f32 	%f489, %f488, 0f2F800000, 0f2F000000;
	cvt.f64.f32 	%fd14, %f489;
	add.f64 	%fd15, %fd14, 0dBFE0000000000000;
	cvta.to.global.u64 	%rd166, %rd170;
	ld.global.f32 	%f490, [%rd166+4];
	cvt.f64.f32 	%fd16, %f490;
	fma.rn.f64 	%fd17, %fd15, %fd16, %fd13;
	cvt.rn.f32.f64 	%f492, %fd17;
	mov.u32 	%r1230, %ntid.x;
	mov.u32 	%r1231, %ctaid.x;
	mov.u32 	%r1232, %tid.x;
	mad.lo.s32 	%r1233, %r1230, %r1231, %r1232;
	mul.wide.u32 	%rd167, %r1233, 4;
	add.s64 	%rd168, %rd183, %rd167;
	st.global.f32 	[%rd168], %f492;
	add.s32 	%r1533, %r1533, 1;
	ld.global.u32 	%r1234, [%rd2+8];
	setp.lt.s32 	%p183, %r1533, %r1234;
	mov.u32 	%r1257, %r557;
	mov.u64 	%rd182, %rd183;
	mov.u64 	%rd183, %rd19;
	@%p183 bra 	$L__BB0_123;
$L__BB0_215:
	ret;

}


// ===== COMPILED SASS (sm_100) =====

	.target	sm_100

	.elftype	@"ET_EXEC"


//--------------------- .note.nv.tkinfo           --------------------------
	.section	.note.nv.tkinfo,"",@"SHT_NOTE"
	.sectionflags	@"SHF_NOTE_NV_TKINFO"
	.tkinfo
        /*0018*/ 	.word	0x00000002
        /*0030*/ 	.string	""
        /*0030*/ 	.string	"ptxas"
        /*0030*/ 	.string	"Cuda compilation tools, release 13.0, V13.0.88"
        /*0030*/ 	.string	"Build cuda_13.0.r13.0/compiler.36424714_0"
        /*0030*/ 	.string	"-arch sm_100 -m 64 "



//--------------------- .note.nv.cuinfo           --------------------------
	.section	.note.nv.cuinfo,"",@"SHT_NOTE"
	.sectionflags	@"SHF_NOTE_NV_CUINFO"
        /*0018*/ 	.short	0x0002
        /*001a*/ 	.short	0x0064
        /*001c*/ 	.short	0x0082
	.zero		2


//--------------------- .nv.info                  --------------------------
	.section	.nv.info,"",@"SHT_CUDA_INFO"
	.align	4


	//----- nvinfo : EIATTR_REGCOUNT
	.align		4
        /*0000*/ 	.byte	0x04, 0x2f
        /*0002*/ 	.short	(.L_11 - .L_10)
	.align		4
.L_10:
        /*0004*/ 	.word	index@(_Z19computeActiveMatterP13generalPara_sP12activePara_sPfS3_S3_S3_)
        /*0008*/ 	.word	0x0000001f


	//----- nvinfo : EIATTR_FRAME_SIZE
	.align		4
.L_11:
        /*000c*/ 	.byte	0x04, 0x11
        /*000e*/ 	.short	(.L_13 - .L_12)
	.align		4
.L_12:
        /*0010*/ 	.word	index@($__internal_0_$__cuda_sm3x_div_rn_noftz_f32_slowpath)
        /*0014*/ 	.word	0x00000050


	//----- nvinfo : EIATTR_FRAME_SIZE
	.align		4
.L_13:
        /*0018*/ 	.byte	0x04, 0x11
        /*001a*/ 	.short	(.L_15 - .L_14)
	.align		4
.L_14:
        /*001c*/ 	.word	index@(_Z19computeActiveMatterP13generalPara_sP12activePara_sPfS3_S3_S3_)
        /*0020*/ 	.word	0x00000050


	//----- nvinfo : EIATTR_MIN_STACK_SIZE
	.align		4
.L_15:
        /*0024*/ 	.byte	0x04, 0x12
        /*0026*/ 	.short	(.L_17 - .L_16)
	.align		4
.L_16:
        /*0028*/ 	.word	index@(_Z19computeActiveMatterP13generalPara_sP12activePara_sPfS3_S3_S3_)
        /*002c*/ 	.word	0x00000050
.L_17:


//--------------------- .nv.compat                --------------------------
	.section	.nv.compat,"",@"SHT_CUDA_COMPAT_INFO"
	.align	4
        /*0000*/ 	.byte	0x02, 0x09, 0x00, 0x00, 0x02, 0x02, 0x01, 0x00, 0x02, 0x05, 0x05, 0x00, 0x03, 0x07, 0x01, 0x01
        /*0010*/ 	.byte	0x02, 0x03, 0x00, 0x00, 0x02, 0x06, 0x01, 0x00, 0x04, 0x0b, 0x08, 0x00, 0x01, 0x00, 0x00, 0x00
        /*0020*/ 	.byte	0x00, 0x00, 0x00, 0x00


//--------------------- .nv.info._Z19computeActiveMatterP13generalPara_sP12activePara_sPfS3_S3_S3_ --------------------------
	.section	.nv.info._Z19computeActiveMatterP13generalPara_sP12activePara_sPfS3_S3_S3_,"",@"SHT_CUDA_INFO"
	.sectionflags	@""
	.align	4


	//----- nvinfo : EIATTR_CUDA_API_VERSION
	.align		4
        /*0000*/ 	.byte	0x04, 0x37
        /*0002*/ 	.short	(.L_19 - .L_18)
.L_18:
        /*0004*/ 	.word	0x00000082


	//----- nvinfo : EIATTR_KPARAM_INFO
	.align		4
.L_19:
        /*0008*/ 	.byte	0x04, 0x17
        /*000a*/ 	.short	(.L_21 - .L_20)
.L_20:
        /*000c*/ 	.word	0x00000000
        /*0010*/ 	.short	0x0005
        /*0012*/ 	.short	0x0028
        /*0014*/ 	.byte	0x00, 0xf5, 0x21, 0x00


	//----- nvinfo : EIATTR_KPARAM_INFO
	.align		4
.L_21:
        /*0018*/ 	.byte	0x04, 0x17
        /*001a*/ 	.short	(.L_23 - .L_22)
.L_22:
        /*001c*/ 	.word	0x00000000
        /*0020*/ 	.short	0x0004
        /*0022*/ 	.short	0x0020
        /*0024*/ 	.byte	0x00, 0xf5, 0x21, 0x00


	//----- nvinfo : EIATTR_KPARAM_INFO
	.align		4
.L_23:
        /*0028*/ 	.byte	0x04, 0x17
        /*002a*/ 	.short	(.L_25 - .L_24)
.L_24:
        /*002c*/ 	.word	0x00000000
        /*0030*/ 	.short	0x0003
        /*0032*/ 	.short	0x0018
        /*0034*/ 	.byte	0x00, 0xf5, 0x21, 0x00


	//----- nvinfo : EIATTR_KPARAM_INFO
	.align		4
.L_25:
        /*0038*/ 	.byte	0x04, 0x17
        /*003a*/ 	.short	(.L_27 - .L_26)
.L_26:
        /*003c*/ 	.word	0x00000000
        /*0040*/ 	.short	0x0002
        /*0042*/ 	.short	0x0010
        /*0044*/ 	.byte	0x00, 0xf5, 0x21, 0x00


	//----- nvinfo : EIATTR_KPARAM_INFO
	.align		4
.L_27:
        /*0048*/ 	.byte	0x04, 0x17
        /*004a*/ 	.short	(.L_29 - .L_28)
.L_28:
        /*004c*/ 	.word	0x00000000
        /*0050*/ 	.short	0x0001
        /*0052*/ 	.short	0x0008
        /*0054*/ 	.byte	0x00, 0xf5, 0x21, 0x00


	//----- nvinfo : EIATTR_KPARAM_INFO
	.align		4
.L_29:
        /*0058*/ 	.byte	0x04, 0x17
        /*005a*/ 	.short	(.L_31 - .L_30)
.L_30:
        /*005c*/ 	.word	0x00000000
        /*0060*/ 	.short	0x0000
        /*0062*/ 	.short	0x0000
        /*0064*/ 	.byte	0x00, 0xf5, 0x21, 0x00


	//----- nvinfo : EIATTR_SPARSE_MMA_MASK
	.align		4
.L_31:
        /*0068*/ 	.byte	0x03, 0x50
        /*006a*/ 	.short	0x0000


	//----- nvinfo : EIATTR_MAXREG_COUNT
	.align		4
        /*006c*/ 	.byte	0x03, 0x1b
        /*006e*/ 	.short	0x00ff


	//----- nvinfo : EIATTR_MERCURY_ISA_VERSION
	.align		4
        /*0070*/ 	.byte	0x03, 0x5f
        /*0072*/ 	.short	0x0101


	//----- nvinfo : EIATTR_VRC_CTA_INIT_COUNT
	.align		4
        /*0074*/ 	.byte	0x02, 0x4a
	.zero		1
	.zero		1


	//----- nvinfo : EIATTR_EXIT_INSTR_OFFSETS
	.align		4
        /*0078*/ 	.byte	0x04, 0x1c
        /*007a*/ 	.short	(.L_33 - .L_32)


	//   ....[0]....
.L_32:
        /*007c*/ 	.word	0x000000a0


	//   ....[1]....
        /*0080*/ 	.word	0x00002c80


	//   ....[2]....
        /*0084*/ 	.word	0x00006530


	//----- nvinfo : EIATTR_CRS_STACK_SIZE
	.align		4
.L_33:
        /*0088*/ 	.byte	0x04, 0x1e
        /*008a*/ 	.short	(.L_35 - .L_34)
.L_34:
        /*008c*/ 	.word	0x00000000


	//----- nvinfo : EIATTR_CBANK_PARAM_SIZE
	.align		4
.L_35:
        /*0090*/ 	.byte	0x03, 0x19
        /*0092*/ 	.short	0x0030


	//----- nvinfo : EIATTR_PARAM_CBANK
	.align		4
        /*0094*/ 	.byte	0x04, 0x0a
        /*0096*/ 	.short	(.L_37 - .L_36)
	.align		4
.L_36:
        /*0098*/ 	.word	index@(.nv.constant0._Z19computeActiveMatterP13generalPara_sP12activePara_sPfS3_S3_S3_)
        /*009c*/ 	.short	0x0380
        /*009e*/ 	.short	0x0030


	//----- nvinfo : EIATTR_SW_WAR
	.align		4
.L_37:
        /*00a0*/ 	.byte	0x04, 0x36
        /*00a2*/ 	.short	(.L_39 - .L_38)
.L_38:
        /*00a4*/ 	.word	0x00000008
.L_39:


//--------------------- .nv.callgraph             --------------------------
	.section	.nv.callgraph,"",@"SHT_CUDA_CALLGRAPH"
	.align	4
	.sectionentsize	8
	.align		4
        /*0000*/ 	.word	0x00000000
	.align		4
        /*0004*/ 	.word	0xffffffff
	.align		4
        /*0008*/ 	.word	0x00000000
	.align		4
        /*000c*/ 	.word	0xfffffffe
	.align		4
        /*0010*/ 	.word	0x00000000
	.align		4
        /*0014*/ 	.word	0xfffffffd
	.align		4
        /*0018*/ 	.word	0x00000000
	.align		4
        /*001c*/ 	.word	0xfffffffc


//--------------------- .nv.constant4             --------------------------
	.section	.nv.constant4,"a",@progbits
	.align	8
	.align		8
.nv.constant4:
        /*0000*/ 	.dword	precalc_xorwow_matrix
	.align		8
        /*0008*/ 	.dword	precalc_xorwow_offset_matrix
	.align		8
        /*0010*/ 	.dword	mrg32k3aM1
	.align		8
        /*0018*/ 	.dword	mrg32k3aM2
	.align		8
        /*0020*/ 	.dword	mrg32k3aM1SubSeq
	.align		8
        /*0028*/ 	.dword	mrg32k3aM2SubSeq
	.align		8
        /*0030*/ 	.dword	mrg32k3aM1Seq
	.align		8
        /*0038*/ 	.dword	mrg32k3aM2Seq
	.align		8
        /*0040*/ 	.dword	__cudart_i2opi_f


//--------------------- .nv.constant3             --------------------------
	.section	.nv.constant3,"a",@progbits
	.align	8
.nv.constant3:
	.type		__cr_lgamma_table,@object
	.size		__cr_lgamma_table,(.L_8 - __cr_lgamma_table)
__cr_lgamma_table:
        /*0000*/ 	.byte	0x00, 0x00, 0x00, 0x00, 0x00, 0x00, 0x00, 0x00, 0x00, 0x00, 0x00, 0x00, 0x00, 0x00, 0x00, 0x00
        /*0010*/ 	.byte	0xef, 0x39, 0xfa, 0xfe, 0x42, 0x2e, 0xe6, 0x3f, 0x02, 0x20, 0x2a, 0xfa, 0x0b, 0xab, 0xfc, 0x3f
        /*0020*/ 	.byte	0xf9, 0x2c, 0x92, 0x7c, 0xa7, 0x6c, 0x09, 0x40, 0xc9, 0x79, 0x44, 0x3c, 0x64, 0x26, 0x13, 0x40
        /*0030*/ 	.byte	0xca, 0x01, 0xcf, 0x3a, 0x27, 0x51, 0x1a, 0x40, 0x30, 0xcc, 0x2d, 0xf3, 0xe1, 0x0c, 0x21, 0x40
        /*0040*/ 	.byte	0x0d, 0xb7, 0xfc, 0x82, 0x8e, 0x35, 0x25, 0x40
.L_8:


//--------------------- .text._Z19computeActiveMatterP13generalPara_sP12activePara_sPfS3_S3_S3_ --------------------------
	.section	.text._Z19computeActiveMatterP13generalPara_sP12activePara_sPfS3_S3_S3_,"ax",@progbits
	.align	128
        .global         _Z19computeActiveMatterP13generalPara_sP12activePara_sPfS3_S3_S3_
        .type           _Z19computeActiveMatterP13generalPara_sP12activePara_sPfS3_S3_S3_,@function
        .size           _Z19computeActiveMatterP13generalPara_sP12activePara_sPfS3_S3_S3_,(.L_x_67 - _Z19computeActiveMatterP13generalPara_sP12activePara_sPfS3_S3_S3_)
        .other          _Z19computeActiveMatterP13generalPara_sP12activePara_sPfS3_S3_S3_,@"STO_CUDA_ENTRY STV_DEFAULT"
_Z19computeActiveMatterP13generalPara_sP12activePara_sPfS3_S3_S3_:
.text._Z19computeActiveMatterP13generalPara_sP12activePara_sPfS3_S3_S3_:
[----:B------:R-:W0:Y:S08]  /*0000*/  LDC R1, c[0x0][0x37c] ;  /* 0x0000df00ff017b82 */ /* 0x000e300000000800 */
[----:B------:R-:W1:Y:S01]  /*0010*/  LDC.64 R2, c[0x0][0x380] ;  /* 0x0000e000ff027b82 */ /* 0x000e620000000a00 */
[----:B------:R-:W1:Y:S01]  /*0020*/  LDCU.64 UR20, c[0x0][0x358] ;  /* 0x00006b00ff1477ac */ /* 0x000e620008000a00 */
[----:B0-----:R-:W-:Y:S01]  /*0030*/  VIADD R1, R1, 0xffffffb0 ;  /* 0xffffffb001017836 */ /* 0x001fe20000000000 */
[----:B-1----:R-:W2:Y:S01]  /*0040*/  LDG.E R2, desc[UR20][R2.64+0xc] ;  /* 0x00000c1402027981 */ /* 0x002ea2000c1e1900 */
[----:B------:R-:W0:Y:S01]  /*0050*/  LDCU UR4, c[0x0][0x360] ;  /* 0x00006c00ff0477ac */ /* 0x000e220008000800 */
[----:B------:R-:W0:Y:S01]  /*0060*/  S2R R11, SR_CTAID.X ;  /* 0x00000000000b7919 */ /* 0x000e220000002500 */
[----:B------:R-:W0:Y:S02]  /*0070*/  S2R R0, SR_TID.X ;  /* 0x0000000000007919 */ /* 0x000e240000002100 */
[----:B0-----:R-:W-:-:S05]  /*0080*/  IMAD R11, R11, UR4, R0 ;  /* 0x000000040b0b7c24 */ /* 0x001fca000f8e0200 */
[----:B--2---:R-:W-:-:S13]  /*0090*/  ISETP.GE.U32.AND P0, PT, R11, R2, PT ;  /* 0x000000020b00720c */ /* 0x004fda0003f06070 */
[----:B------:R-:W-:Y:S05]  /*00a0*/  @P0 EXIT ;  /* 0x000000000000094d */ /* 0x000fea0003800000 */
[----:B------:R-:W-:-:S06]  /*00b0*/  CS2R R2, SR_CLOCKLO ;  /* 0x0000000000027805 */ /* 0x000fcc0000015000 */
[----:B------:R-:W-:Y:S01]  /*00c0*/  LOP3.LUT R0, R2, 0xaad26b49, RZ, 0x3c, !PT ;  /* 0xaad26b4902007812 */ /* 0x000fe200078e3cff */
[----:B------:R-:W-:Y:S01]  /*00d0*/  BSSY.RECONVERGENT B0, `(.L_x_0) ;  /* 0x0000260000007945 */ /* 0x000fe20003800200 */
[----:B------:R-:W-:Y:S02]  /*00e0*/  LOP3.LUT R2, R3, 0xf7dcefdd, RZ, 0x3c, !PT ;  /* 0xf7dcefdd03027812 */ /* 0x000fe400078e3cff */
[----:B------:R-:W-:Y:S01]  /*00f0*/  ISETP.NE.AND P0, PT, R11, RZ, PT ;  /* 0x000000ff0b00720c */ /* 0x000fe20003f05270 */
[----:B------:R-:W-:Y:S02]  /*0100*/  IMAD R0, R0, 0x4182bed5, RZ ;  /* 0x4182bed500007824 */ /* 0x000fe400078e02ff */
[----:B------:R-:W-:Y:S02]  /*0110*/  IMAD R3, R2, -0x658354e5, RZ ;  /* 0x9a7cab1b02037824 */ /* 0x000fe400078e02ff */
[C---:B------:R-:W-:Y:S01]  /*0120*/  VIADD R5, R0.reuse, 0x583f19 ;  /* 0x00583f1900057836 */ /* 0x040fe20000000000 */
[C---:B------:R-:W-:Y:S01]  /*0130*/  LOP3.LUT R6, R0.reuse, 0x159a55e5, RZ, 0x3c, !PT ;  /* 0x159a55e500067812 */ /* 0x040fe200078e3cff */
[----:B------:R-:W-:Y:S01]  /*0140*/  VIADD R7, R3, 0x1f123bb5 ;  /* 0x1f123bb503077836 */ /* 0x000fe20000000000 */
[----:B------:R-:W-:-:S02]  /*0150*/  IADD3 R2, PT, PT, R0, 0x64f0c9, R3 ;  /* 0x0064f0c900027810 */ /* 0x000fc40007ffe003 */
[----:B------:R-:W-:Y:S01]  /*0160*/  LOP3.LUT R4, R3, 0x5491333, RZ, 0x3c, !PT ;  /* 0x0549133303047812 */ /* 0x000fe200078e3cff */
[----:B------:R-:W-:Y:S01]  /*0170*/  VIADD R3, R0, 0x75bcd15 ;  /* 0x075bcd1500037836 */ /* 0x000fe20000000000 */
[----:B------:R0:W-:Y:S04]  /*0180*/  STL.64 [R1+0x28], R6 ;  /* 0x0000280601007387 */ /* 0x0001e80000100a00 */
[----:B------:R0:W-:Y:S04]  /*0190*/  STL.64 [R1+0x20], R2 ;  /* 0x0000200201007387 */ /* 0x0001e80000100a00 */
[----:B------:R0:W-:Y:S01]  /*01a0*/  STL.64 [R1+0x30], R4 ;  /* 0x0000300401007387 */ /* 0x0001e20000100a00 */
[----:B------:R-:W-:Y:S05]  /*01b0*/  @!P0 BRA `(.L_x_1) ;  /* 0x0000002400448947 */ /* 0x000fea0003800000 */
[----:B------:R-:W-:Y:S02]  /*01c0*/  VIADD R16, R1, 0x20 ;  /* 0x0000002001107836 */ /* 0x000fe40000000000 */
[----:B------:R-:W-:Y:S02]  /*01d0*/  IMAD.MOV.U32 R14, RZ, RZ, RZ ;  /* 0x000000ffff0e7224 */ /* 0x000fe400078e00ff */
[----:B------:R-:W-:Y:S02]  /*01e0*/  IMAD.MOV.U32 R15, RZ, RZ, R11 ;  /* 0x000000ffff0f7224 */ /* 0x000fe400078e000b */
[----:B------:R-:W-:-:S07]  /*01f0*/  IMAD.MOV.U32 R10, RZ, RZ, RZ ;  /* 0x000000ffff0a7224 */ /* 0x000fce00078e00ff */
.L_x_10:
[----:B------:R-:W-:Y:S01]  /*0200*/  LOP3.LUT P0, RZ, R15, 0x3, RZ, 0xc0, !PT ;  /* 0x000000030fff7812 */ /* 0x000fe2000780c0ff */
[----:B------:R-:W-:-:S12]  /*0210*/  BSSY.RECONVERGENT B1, `(.L_x_2) ;  /* 0x0000245000017945 */ /* 0x000fd80003800200 */
[----:B-1----:R-:W-:Y:S05]  /*0220*/  @!P0 BRA `(.L_x_3) ;  /* 0x00000024000c8947 */ /* 0x002fea0003800000 */
[----:B------:R-:W1:Y:S01]  /*0230*/  LDC.64 R8, c[0x4][RZ] ;  /* 0x01000000ff087b82 */ /* 0x000e620000000a00 */
[----:B------:R-:W-:Y:S01]  /*0240*/  IMAD.MOV.U32 R17, RZ, RZ, RZ ;  /* 0x000000ffff117224 */ /* 0x000fe200078e00ff */
[----:B0-----:R-:W-:Y:S02]  /*0250*/  CS2R R4, SRZ ;  /* 0x0000000000047805 */ /* 0x001fe4000001ff00 */
[----:B------:R-:W-:Y:S01]  /*0260*/  CS2R R6, SRZ ;  /* 0x0000000000067805 */ /* 0x000fe2000001ff00 */
[----:B------:R-:W-:Y:S02]  /*0270*/  IMAD.MOV.U32 R3, RZ, RZ, RZ ;  /* 0x000000ffff037224 */ /* 0x000fe400078e00ff */
[----:B-1----:R-:W-:-:S07]  /*0280*/  IMAD.WIDE.U32 R8, R14, 0xc80, R8 ;  /* 0x00000c800e087825 */ /* 0x002fce00078e0008 */
.L_x_5:
[----:B------:R-:W-:-:S06]  /*0290*/  IMAD R0, R17, 0x4, R16 ;  /* 0x0000000411007824 */ /* 0x000fcc00078e0210 */
[----:B------:R-:W5:Y:S01]  /*02a0*/  LDL R0, [R0+0x4] ;  /* 0x0000040000007983 */ /* 0x000f620000100800 */
[----:B------:R-:W-:-:S05]  /*02b0*/  UMOV UR4, URZ ;  /* 0x000000ff00047c82 */ /* 0x000fca0008000000 */
.L_x_4:
[----:B-----5:R-:W-:Y:S01]  /*02c0*/  SHF.R.U32.HI R22, RZ, UR4, R0 ;  /* 0x00000004ff167c19 */ /* 0x020fe20008011600 */
[----:B------:R-:W-:-:S03]  /*02d0*/  IMAD.SHL.U32 R12, R17, 0x20, RZ ;  /* 0x00000020110c7824 */ /* 0x000fc600078e00ff */
[----:B------:R-:W-:Y:S01]  /*02e0*/  LOP3.LUT R13, R22, 0x1, RZ, 0xc0, !PT ;  /* 0x00000001160d7812 */ /* 0x000fe200078ec0ff */
[----:B------:R-:W-:-:S03]  /*02f0*/  VIADD R12, R12, UR4 ;  /* 0x000000040c0c7c36 */ /* 0x000fc60008000000 */
[----:B------:R-:W-:Y:S01]  /*0300*/  ISETP.NE.U32.AND P0, PT, R13, 0x1, PT ;  /* 0x000000010d00780c */ /* 0x000fe20003f05070 */
[----:B------:R-:W-:-:S03]  /*0310*/  IMAD R13, R12, 0x5, RZ ;  /* 0x000000050c0d7824 */ /* 0x000fc600078e02ff */
[----:B------:R-:W-:Y:S01]  /*0320*/  R2P PR, R22, 0x7e ;  /* 0x0000007e16007804 */ /* 0x000fe20000000000 */
[----:B------:R-:W-:-:S08]  /*0330*/  IMAD.WIDE.U32 R12, R13, 0x4, R8 ;  /* 0x000000040d0c7825 */ /* 0x000fd000078e0008 */
[----:B------:R-:W2:Y:S04]  /*0340*/  @!P0 LDG.E R20, desc[UR20][R12.64+0x10] ;  /* 0x000010140c148981 */ /* 0x000ea8000c1e1900 */
[----:B------:R-:W3:Y:S04]  /*0350*/  @P1 LDG.E R24, desc[UR20][R12.64+0x24] ;  /* 0x000024140c181981 */ /* 0x000ee8000c1e1900 */
[----:B------:R-:W4:Y:S04]  /*0360*/  @P2 LDG.E R26, desc[UR20][R12.64+0x38] ;  /* 0x000038140c1a2981 */ /* 0x000f28000c1e1900 */
[----:B------:R-:W4:Y:S04]  /*0370*/  @P3 LDG.E R28, desc[UR20][R12.64+0x4c] ;  /* 0x00004c140c1c3981 */ /* 0x000f28000c1e1900 */
[----:B------:R-:W4:Y:S04]  /*0380*/  @P4 LDG.E R21, desc[UR20][R12.64+0x60] ;  /* 0x000060140c154981 */ /* 0x000f28000c1e1900 */
[----:B------:R-:W4:Y:S04]  /*0390*/  @!P0 LDG.E R18, desc[UR20][R12.64] ;  /* 0x000000140c128981 */ /* 0x000f28000c1e1900 */
[----:B------:R-:W4:Y:S04]  /*03a0*/  @!P0 LDG.E R19, desc[UR20][R12.64+0x4] ;  /* 0x000004140c138981 */ /* 0x000f28000c1e1900 */
[----:B------:R-:W4:Y:S04]  /*03b0*/  @P5 LDG.E R23, desc[UR20][R12.64+0x74] ;  /* 0x000074140c175981 */ /* 0x000f28000c1e1900 */
[----:B------:R-:W4:Y:S01]  /*03c0*/  @P3 LDG.E R25, desc[UR20][R12.64+0x48] ;  /* 0x000048140c193981 */ /* 0x000f22000c1e1900 */
[----:B--2---:R-:W-:-:S03]  /*03d0*/  @!P0 LOP3.LUT R5, R5, R20, RZ, 0x3c, !PT ;  /* 0x0000001405058212 */ /* 0x004fc600078e3cff */
[----:B------:R-:W2:Y:S01]  /*03e0*/  @P1 LDG.E R20, desc[UR20][R12.64+0x14] ;  /* 0x000014140c141981 */ /* 0x000ea2000c1e1900 */
[----:B---3--:R-:W-:-:S03]  /*03f0*/  @P1 LOP3.LUT R5, R5, R24, RZ, 0x3c, !PT ;  /* 0x0000001805051212 */ /* 0x008fc600078e3cff */
[----:B------:R-:W3:Y:S01]  /*0400*/  @P1 LDG.E R24, desc[UR20][R12.64+0x1c] ;  /* 0x00001c140c181981 */ /* 0x000ee2000c1e1900 */
[----:B----4-:R-:W-:-:S03]  /*0410*/  @P2 LOP3.LUT R5, R5, R26, RZ, 0x3c, !PT ;  /* 0x0000001a05052212 */ /* 0x010fc600078e3cff */
[----:B------:R-:W4:Y:S01]  /*0420*/  @P2 LDG.E R26, desc[UR20][R12.64+0x28] ;  /* 0x000028140c1a2981 */ /* 0x000f22000c1e1900 */
[----:B------:R-:W-:-:S03]  /*0430*/  @P3 LOP3.LUT R5, R5, R28, RZ, 0x3c, !PT ;  /* 0x0000001c05053212 */ /* 0x000fc600078e3cff */
[----:B------:R-:W3:Y:S01]  /*0440*/  @P6 LDG.E R28, desc[UR20][R12.64+0x88] ;  /* 0x000088140c1c6981 */ /* 0x000ee2000c1e1900 */
[----:B------:R-:W-:-:S03]  /*0450*/  @P4 LOP3.LUT R5, R5, R21, RZ, 0x3c, !PT ;  /* 0x0000001505054212 */ /* 0x000fc600078e3cff */
[----:B------:R-:W3:Y:S01]  /*0460*/  @P1 LDG.E R21, desc[UR20][R12.64+0x18] ;  /* 0x000018140c151981 */ /* 0x000ee2000c1e1900 */
[----:B------:R-:W-:-:S03]  /*0470*/  @!P0 LOP3.LUT R3, R3, R18, RZ, 0x3c, !PT ;  /* 0x0000001203038212 */ /* 0x000fc600078e3cff */
[----:B------:R-:W3:Y:S01]  /*0480*/  @!P0 LDG.E R18, desc[UR20][R12.64+0x8] ;  /* 0x000008140c128981 */ /* 0x000ee2000c1e1900 */
[----:B------:R-:W-:-:S03]  /*0490*/  @!P0 LOP3.LUT R6, R6, R19, RZ, 0x3c, !PT ;  /* 0x0000001306068212 */ /* 0x000fc600078e3cff */
[----:B------:R-:W3:Y:S01]  /*04a0*/  @!P0 LDG.E R19, desc[UR20][R12.64+0xc] ;  /* 0x00000c140c138981 */ /* 0x000ee2000c1e1900 */
[----:B------:R-:W-:-:S03]  /*04b0*/  @P5 LOP3.LUT R5, R5, R23, RZ, 0x3c, !PT ;  /* 0x0000001705055212 */ /* 0x000fc600078e3cff */
[----:B------:R-:W3:Y:S01]  /*04c0*/  @P1 LDG.E R23, desc[UR20][R12.64+0x20] ;  /* 0x000020140c171981 */ /* 0x000ee2000c1e1900 */
[----:B--2---:R-:W-:-:S03]  /*04d0*/  @P1 LOP3.LUT R3, R3, R20, RZ, 0x3c, !PT ;  /* 0x0000001403031212 */ /* 0x004fc600078e3cff */
[----:B------:R-:W2:Y:S01]  /*04e0*/  @P3 LDG.E R20, desc[UR20][R12.64+0x3c] ;  /* 0x00003c140c143981 */ /* 0x000ea2000c1e1900 */
[----:B----4-:R-:W-:-:S03]  /*04f0*/  @P2 LOP3.LUT R3, R3, R26, RZ, 0x3c, !PT ;  /* 0x0000001a03032212 */ /* 0x010fc600078e3cff */
[----:B------:R-:W4:Y:S01]  /*0500*/  @P4 LDG.E R26, desc[UR20][R12.64+0x50] ;  /* 0x000050140c1a4981 */ /* 0x000f22000c1e1900 */
[----:B---3--:R-:W-:-:S03]  /*0510*/  @P1 LOP3.LUT R6, R6, R21, RZ, 0x3c, !PT ;  /* 0x0000001506061212 */ /* 0x008fc600078e3cff */
[----:B------:R-:W3:Y:S01]  /*0520*/  @P2 LDG.E R21, desc[UR20][R12.64+0x34] ;  /* 0x000034140c152981 */ /* 0x000ee2000c1e1900 */
[----:B------:R-:W-:-:S03]  /*0530*/  @!P0 LOP3.LUT R7, R7, R18, RZ, 0x3c, !PT ;  /* 0x0000001207078212 */ /* 0x000fc600078e3cff */
[----:B------:R-:W3:Y:S01]  /*0540*/  @P2 LDG.E R18, desc[UR20][R12.64+0x30] ;  /* 0x000030140c122981 */ /* 0x000ee2000c1e1900 */
[----:B------:R-:W-:-:S03]  /*0550*/  @!P0 LOP3.LUT R4, R4, R19, RZ, 0x3c, !PT ;  /* 0x0000001304048212 */ /* 0x000fc600078e3cff */
[----:B------:R-:W3:Y:S01]  /*0560*/  @P2 LDG.E R19, desc[UR20][R12.64+0x2c] ;  /* 0x00002c140c132981 */ /* 0x000ee2000c1e1900 */
[----:B------:R-:W-:Y:S02]  /*0570*/  @P1 LOP3.LUT R7, R7, R24, RZ, 0x3c, !PT ;  /* 0x0000001807071212 */ /* 0x000fe400078e3cff */
[----:B------:R-:W-:Y:S01]  /*0580*/  @P1 LOP3.LUT R4, R4, R23, RZ, 0x3c, !PT ;  /* 0x0000001704041212 */ /* 0x000fe200078e3cff */
[----:B------:R-:W3:Y:S04]  /*0590*/  @P3 LDG.E R24, desc[UR20][R12.64+0x44] ;  /* 0x000044140c183981 */ /* 0x000ee8000c1e1900 */
[----:B------:R-:W3:Y:S01]  /*05a0*/  @P3 LDG.E R23, desc[UR20][R12.64+0x40] ;  /* 0x000040140c173981 */ /* 0x000ee2000c1e1900 */
[----:B--2---:R-:W-:-:S03]  /*05b0*/  @P3 LOP3.LUT R3, R3, R20, RZ, 0x3c, !PT ;  /* 0x0000001403033212 */ /* 0x004fc600078e3cff */
[----:B------:R-:W2:Y:S01]  /*05c0*/  @P5 LDG.E R20, desc[UR20][R12.64+0x64] ;  /* 0x000064140c145981 */ /* 0x000ea2000c1e1900 */
[----:B----4-:R-:W-:-:S03]  /*05d0*/  @P4 LOP3.LUT R3, R3, R26, RZ, 0x3c, !PT ;  /* 0x0000001a03034212 */ /* 0x010fc600078e3cff */
[----:B------:R-:W4:Y:S01]  /*05e0*/  @P6 LDG.E R26, desc[UR20][R12.64+0x78] ;  /* 0x000078140c1a6981 */ /* 0x000f22000c1e1900 */
[----:B---3--:R-:W-:-:S03]  /*05f0*/  @P2 LOP3.LUT R4, R4, R21, RZ, 0x3c, !PT ;  /* 0x0000001504042212 */ /* 0x008fc600078e3cff */
[----:B------:R-:W3:Y:S01]  /*0600*/  @P4 LDG.E R21, desc[UR20][R12.64+0x5c] ;  /* 0x00005c140c154981 */ /* 0x000ee2000c1e1900 */
[----:B------:R-:W-:-:S03]  /*0610*/  @P2 LOP3.LUT R7, R7, R18, RZ, 0x3c, !PT ;  /* 0x0000001207072212 */ /* 0x000fc600078e3cff */
[----:B------:R-:W3:Y:S01]  /*0620*/  @P4 LDG.E R18, desc[UR20][R12.64+0x58] ;  /* 0x000058140c124981 */ /* 0x000ee2000c1e1900 */
[----:B------:R-:W-:-:S03]  /*0630*/  @P2 LOP3.LUT R6, R6, R19, RZ, 0x3c, !PT ;  /* 0x0000001306062212 */ /* 0x000fc600078e3cff */
[----:B------:R-:W3:Y:S01]  /*0640*/  @P4 LDG.E R19, desc[UR20][R12.64+0x54] ;  /* 0x000054140c134981 */ /* 0x000ee2000c1e1900 */
[----:B------:R-:W-:Y:S02]  /*0650*/  @P3 LOP3.LUT R4, R4, R25, RZ, 0x3c, !PT ;  /* 0x0000001904043212 */ /* 0x000fe400078e3cff */
[----:B------:R-:W-:Y:S01]  /*0660*/  @P3 LOP3.LUT R7, R7, R24, RZ, 0x3c, !PT ;  /* 0x0000001807073212 */ /* 0x000fe200078e3cff */
[----:B------:R-:W3:Y:S01]  /*0670*/  @P5 LDG.E R25, desc[UR20][R12.64+0x70] ;  /* 0x000070140c195981 */ /* 0x000ee2000c1e1900 */
[----:B------:R-:W-:-:S03]  /*0680*/  @P3 LOP3.LUT R6, R6, R23, RZ, 0x3c, !PT ;  /* 0x0000001706063212 */ /* 0x000fc600078e3cff */
[----:B------:R-:W3:Y:S04]  /*0690*/  @P5 LDG.E R23, desc[UR20][R12.64+0x68] ;  /* 0x000068140c175981 */ /* 0x000ee8000c1e1900 */
[----:B------:R-:W3:Y:S01]  /*06a0*/  @P5 LDG.E R24, desc[UR20][R12.64+0x6c] ;  /* 0x00006c140c185981 */ /* 0x000ee2000c1e1900 */
[----:B------:R-:W-:Y:S02]  /*06b0*/  LOP3.LUT P0, RZ, R22, 0x80, RZ, 0xc0, !PT ;  /* 0x0000008016ff7812 */ /* 0x000fe4000780c0ff */
[----:B--2---:R-:W-:-:S11]  /*06c0*/  @P5 LOP3.LUT R3, R3, R20, RZ, 0x3c, !PT ;  /* 0x0000001403035212 */ /* 0x004fd600078e3cff */
        /* <DEDUP_REMOVED lines=15> */
[----:B------:R-:W-:Y:S02]  /*07c0*/  @P6 LOP3.LUT R5, R5, R28, RZ, 0x3c, !PT ;  /* 0x0000001c05056212 */ /* 0x000fe400078e3cff */
[----:B--2---:R-:W-:Y:S02]  /*07d0*/  @P0 LOP3.LUT R3, R3, R20, RZ, 0x3c, !PT ;  /* 0x0000001403030212 */ /* 0x004fe400078e3cff */
[----:B----4-:R-:W-:Y:S02]  /*07e0*/  @P0 LOP3.LUT R5, R5, R26, RZ, 0x3c, !PT ;  /* 0x0000001a05050212 */ /* 0x010fe400078e3cff */
[----:B---3--:R-:W-:Y:S02]  /*07f0*/  @P6 LOP3.LUT R4, R4, R21, RZ, 0x3c, !PT ;  /* 0x0000001504046212 */ /* 0x008fe400078e3cff */
[----:B------:R-:W-:Y:S02]  /*0800*/  @P6 LOP3.LUT R7, R7, R18, RZ, 0x3c, !PT ;  /* 0x0000001207076212 */ /* 0x000fe400078e3cff */
[----:B------:R-:W-:-:S02]  /*0810*/  @P6 LOP3.LUT R6, R6, R19, RZ, 0x3c, !PT ;  /* 0x0000001306066212 */ /* 0x000fc400078e3cff */
[----:B------:R-:W-:Y:S02]  /*0820*/  @P0 LOP3.LUT R4, R4, R25, RZ, 0x3c, !PT ;  /* 0x0000001904040212 */ /* 0x000fe400078e3cff */
[----:B------:R-:W-:Y:S02]  /*0830*/  @P0 LOP3.LUT R6, R6, R23, RZ, 0x3c, !PT ;  /* 0x0000001706060212 */ /* 0x000fe400078e3cff */
[----:B------:R-:W-:Y:S02]  /*0840*/  @P0 LOP3.LUT R7, R7, R24, RZ, 0x3c, !PT ;  /* 0x0000001807070212 */ /* 0x000fe400078e3cff */
[----:B------:R-:W-:-:S13]  /*0850*/  R2P PR, R22.B1, 0x7f ;  /* 0x0000007f16007804 */ /* 0x000fda0000001000 */
[----:B------:R-:W2:Y:S04]  /*0860*/  @P0 LDG.E R18, desc[UR20][R12.64+0xa0] ;  /* 0x0000a0140c120981 */ /* 0x000ea8000c1e1900 */
[----:B------:R-:W3:Y:S04]  /*0870*/  @P0 LDG.E R19, desc[UR20][R12.64+0xa4] ;  /* 0x0000a4140c130981 */ /* 0x000ee8000c1e1900 */
[----:B------:R-:W4:Y:S04]  /*0880*/  @P1 LDG.E R23, desc[UR20][R12.64+0xb8] ;  /* 0x0000b8140c171981 */ /* 0x000f28000c1e1900 */
[----:B------:R-:W4:Y:S04]  /*0890*/  @P0 LDG.E R20, desc[UR20][R12.64+0xa8] ;  /* 0x0000a8140c140981 */ /* 0x000f28000c1e1900 */
[----:B------:R-:W4:Y:S04]  /*08a0*/  @P0 LDG.E R21, desc[UR20][R12.64+0xac] ;  /* 0x0000ac140c150981 */ /* 0x000f28000c1e1900 */
[----:B------:R-:W4:Y:S04]  /*08b0*/  @P0 LDG.E R24, desc[UR20][R12.64+0xb0] ;  /* 0x0000b0140c180981 */ /* 0x000f28000c1e1900 */
[----:B------:R-:W4:Y:S04]  /*08c0*/  @P1 LDG.E R26, desc[UR20][R12.64+0xb4] ;  /* 0x0000b4140c1a1981 */ /* 0x000f28000c1e1900 */
[----:B------:R-:W4:Y:S04]  /*08d0*/  @P1 LDG.E R28, desc[UR20][R12.64+0xbc] ;  /* 0x0000bc140c1c1981 */ /* 0x000f28000c1e1900 */
[----:B------:R-:W4:Y:S04]  /*08e0*/  @P1 LDG.E R25, desc[UR20][R12.64+0xc0] ;  /* 0x0000c0140c191981 */ /* 0x000f28000c1e1900 */
[----:B------:R-:W4:Y:S01]  /*08f0*/  @P1 LDG.E R27, desc[UR20][R12.64+0xc4] ;  /* 0x0000c4140c1b1981 */ /* 0x000f22000c1e1900 */
[----:B--2---:R-:W-:-:S03]  /*0900*/  @P0 LOP3.LUT R3, R3, R18, RZ, 0x3c, !PT ;  /* 0x0000001203030212 */ /* 0x004fc600078e3cff */
[----:B------:R-:W2:Y:S01]  /*0910*/  @P2 LDG.E R18, desc[UR20][R12.64+0xc8] ;  /* 0x0000c8140c122981 */ /* 0x000ea2000c1e1900 */
[----:B---3--:R-:W-:-:S03]  /*0920*/  @P0 LOP3.LUT R6, R6, R19, RZ, 0x3c, !PT ;  /* 0x0000001306060212 */ /* 0x008fc600078e3cff */
[----:B------:R-:W3:Y:S01]  /*0930*/  @P2 LDG.E R19, desc[UR20][R12.64+0xcc] ;  /* 0x0000cc140c132981 */ /* 0x000ee2000c1e1900 */
[----:B----4-:R-:W-:-:S03]  /*0940*/  @P1 LOP3.LUT R6, R6, R23, RZ, 0x3c, !PT ;  /* 0x0000001706061212 */ /* 0x010fc600078e3cff */
[----:B------:R-:W4:Y:S01]  /*0950*/  @P3 LDG.E R23, desc[UR20][R12.64+0xe0] ;  /* 0x0000e0140c173981 */ /* 0x000f22000c1e1900 */
[----:B------:R-:W-:-:S03]  /*0960*/  @P0 LOP3.LUT R7, R7, R20, RZ, 0x3c, !PT ;  /* 0x0000001407070212 */ /* 0x000fc600078e3cff */
[----:B------:R-:W4:Y:S01]  /*0970*/  @P3 LDG.E R20, desc[UR20][R12.64+0xec] ;  /* 0x0000ec140c143981 */ /* 0x000f22000c1e1900 */
[----:B------:R-:W-:-:S03]  /*0980*/  @P0 LOP3.LUT R4, R4, R21, RZ, 0x3c, !PT ;  /* 0x0000001504040212 */ /* 0x000fc600078e3cff */
[----:B------:R-:W4:Y:S01]  /*0990*/  @P2 LDG.E R21, desc[UR20][R12.64+0xd4] ;  /* 0x0000d4140c152981 */ /* 0x000f22000c1e1900 */
[----:B------:R-:W-:Y:S02]  /*09a0*/  @P0 LOP3.LUT R5, R5, R24, RZ, 0x3c, !PT ;  /* 0x0000001805050212 */ /* 0x000fe400078e3cff */
[----:B------:R-:W-:Y:S01]  /*09b0*/  LOP3.LUT P0, RZ, R22, 0x8000, RZ, 0xc0, !PT ;  /* 0x0000800016ff7812 */ /* 0x000fe2000780c0ff */
[----:B------:R-:W4:Y:S01]  /*09c0*/  @P2 LDG.E R24, desc[UR20][R12.64+0xd8] ;  /* 0x0000d8140c182981 */ /* 0x000f22000c1e1900 */
[----:B------:R-:W-:-:S03]  /*09d0*/  @P1 LOP3.LUT R3, R3, R26, RZ, 0x3c, !PT ;  /* 0x0000001a03031212 */ /* 0x000fc600078e3cff */
[----:B------:R-:W4:Y:S01]  /*09e0*/  @P2 LDG.E R22, desc[UR20][R12.64+0xd0] ;  /* 0x0000d0140c162981 */ /* 0x000f22000c1e1900 */
[----:B------:R-:W-:-:S03]  /*09f0*/  @P1 LOP3.LUT R7, R7, R28, RZ, 0x3c, !PT ;  /* 0x0000001c07071212 */ /* 0x000fc600078e3cff */
[----:B------:R-:W4:Y:S01]  /*0a00*/  @P3 LDG.E R26, desc[UR20][R12.64+0xdc] ;  /* 0x0000dc140c1a3981 */ /* 0x000f22000c1e1900 */
[----:B------:R-:W-:-:S03]  /*0a10*/  @P1 LOP3.LUT R4, R4, R25, RZ, 0x3c, !PT ;  /* 0x0000001904041212 */ /* 0x000fc600078e3cff */
[----:B------:R-:W4:Y:S04]  /*0a20*/  @P3 LDG.E R28, desc[UR20][R12.64+0xe4] ;  /* 0x0000e4140c1c3981 */ /* 0x000f28000c1e1900 */
[----:B------:R-:W4:Y:S01]  /*0a30*/  @P3 LDG.E R25, desc[UR20][R12.64+0xe8] ;  /* 0x0000e8140c193981 */ /* 0x000f22000c1e1900 */
[----:B--2---:R-:W-:-:S03]  /*0a40*/  @P2 LOP3.LUT R3, R3, R18, RZ, 0x3c, !PT ;  /* 0x0000001203032212 */ /* 0x004fc600078e3cff */
[----:B------:R-:W2:Y:S01]  /*0a50*/  @P4 LDG.E R18, desc[UR20][R12.64+0xf0] ;  /* 0x0000f0140c124981 */ /* 0x000ea2000c1e1900 */
[----:B---3--:R-:W-:Y:S02]  /*0a60*/  @P2 LOP3.LUT R6, R6, R19, RZ, 0x3c, !PT ;  /* 0x0000001306062212 */ /* 0x008fe400078e3cff */
[----:B------:R-:W-:Y:S01]  /*0a70*/  @P1 LOP3.LUT R5, R5, R27, RZ, 0x3c, !PT ;  /* 0x0000001b05051212 */ /* 0x000fe200078e3cff */
[----:B------:R-:W3:Y:S01]  /*0a80*/  @P5 LDG.E R19, desc[UR20][R12.64+0x110] ;  /* 0x000110140c135981 */ /* 0x000ee2000c1e1900 */
[----:B----4-:R-:W-:-:S03]  /*0a90*/  @P3 LOP3.LUT R6, R6, R23, RZ, 0x3c, !PT ;  /* 0x0000001706063212 */ /* 0x010fc600078e3cff */
[----:B------:R-:W4:Y:S01]  /*0aa0*/  @P4 LDG.E R23, desc[UR20][R12.64+0xfc] ;  /* 0x0000fc140c174981 */ /* 0x000f22000c1e1900 */
        /* <DEDUP_REMOVED lines=12> */
[----:B--2---:R-:W-:-:S03]  /*0b70*/  @P4 LOP3.LUT R3, R3, R18, RZ, 0x3c, !PT ;  /* 0x0000001203034212 */ /* 0x004fc600078e3cff */
[----:B------:R-:W2:Y:S01]  /*0b80*/  @P5 LDG.E R18, desc[UR20][R12.64+0x114] ;  /* 0x000114140c125981 */ /* 0x000ea2000c1e1900 */
[----:B------:R-:W-:-:S03]  /*0b90*/  @P3 LOP3.LUT R5, R5, R20, RZ, 0x3c, !PT ;  /* 0x0000001405053212 */ /* 0x000fc600078e3cff */
[----:B------:R-:W2:Y:S01]  /*0ba0*/  @P6 LDG.E R20, desc[UR20][R12.64+0x118] ;  /* 0x000118140c146981 */ /* 0x000ea2000c1e1900 */
[----:B----4-:R-:W-:-:S03]  /*0bb0*/  @P4 LOP3.LUT R4, R4, R23, RZ, 0x3c, !PT ;  /* 0x0000001704044212 */ /* 0x010fc600078e3cff */
[----:B------:R-:W4:Y:S01]  /*0bc0*/  @P0 LDG.E R23, desc[UR20][R12.64+0x130] ;  /* 0x000130140c170981 */ /* 0x000f22000c1e1900 */
[----:B---3--:R-:W-:-:S03]  /*0bd0*/  @P5 LOP3.LUT R4, R4, R19, RZ, 0x3c, !PT ;  /* 0x0000001304045212 */ /* 0x008fc600078e3cff */
[----:B------:R-:W3:Y:S01]  /*0be0*/  @P6 LDG.E R19, desc[UR20][R12.64+0x124] ;  /* 0x000124140c136981 */ /* 0x000ee2000c1e1900 */
[----:B------:R-:W-:-:S03]  /*0bf0*/  @P4 LOP3.LUT R6, R6, R21, RZ, 0x3c, !PT ;  /* 0x0000001506064212 */ /* 0x000fc600078e3cff */
[----:B------:R-:W4:Y:S01]  /*0c00*/  @P6 LDG.E R21, desc[UR20][R12.64+0x11c] ;  /* 0x00011c140c156981 */ /* 0x000f22000c1e1900 */
        /* <DEDUP_REMOVED lines=10> */
[----:B--2---:R-:W-:-:S03]  /*0cb0*/  @P5 LOP3.LUT R5, R5, R18, RZ, 0x3c, !PT ;  /* 0x0000001205055212 */ /* 0x004fc600078e3cff */
[----:B------:R-:W2:Y:S01]  /*0cc0*/  @P0 LDG.E R18, desc[UR20][R12.64+0x134] ;  /* 0x000134140c120981 */ /* 0x000ea2000c1e1900 */
[----:B------:R-:W-:-:S04]  /*0cd0*/  UIADD3 UR4, UPT, UPT, UR4, 0x10, URZ ;  /* 0x0000001004047890 */ /* 0x000fc8000fffe0ff */
[----:B------:R-:W-:Y:S01]  /*0ce0*/  UISETP.NE.AND UP0, UPT, UR4, 0x20, UPT ;  /* 0x000000200400788c */ /* 0x000fe2000bf05270 */
[----:B------:R-:W-:Y:S02]  /*0cf0*/  @P6 LOP3.LUT R3, R3, R20, RZ, 0x3c, !PT ;  /* 0x0000001403036212 */ /* 0x000fe400078e3cff */
[----:B---3--:R-:W-:Y:S02]  /*0d00*/  @P6 LOP3.LUT R4, R4, R19, RZ, 0x3c, !PT ;  /* 0x0000001304046212 */ /* 0x008fe400078e3cff */
[----:B----4-:R-:W-:Y:S02]  /*0d10*/  @P6 LOP3.LUT R6, R6, R21, RZ, 0x3c, !PT ;  /* 0x0000001506066212 */ /* 0x010fe400078e3cff */
[----:B------:R-:W-:Y:S02]  /*0d20*/  @P6 LOP3.LUT R5, R5, R24, RZ, 0x3c, !PT ;  /* 0x0000001805056212 */ /* 0x000fe400078e3cff */
[----:B------:R-:W-:Y:S02]  /*0d30*/  @P6 LOP3.LUT R7, R7, R22, RZ, 0x3c, !PT ;  /* 0x0000001607076212 */ /* 0x000fe400078e3cff */
[----:B------:R-:W-:-:S02]  /*0d40*/  @P0 LOP3.LUT R6, R6, R23, RZ, 0x3c, !PT ;  /* 0x0000001706060212 */ /* 0x000fc400078e3cff */
[----:B------:R-:W-:Y:S02]  /*0d50*/  @P0 LOP3.LUT R3, R3, R26, RZ, 0x3c, !PT ;  /* 0x0000001a03030212 */ /* 0x000fe400078e3cff */
[----:B------:R-:W-:Y:S02]  /*0d60*/  @P0 LOP3.LUT R5, R5, R28, RZ, 0x3c, !PT ;  /* 0x0000001c05050212 */ /* 0x000fe400078e3cff */
[----:B------:R-:W-:Y:S02]  /*0d70*/  @P0 LOP3.LUT R4, R4, R25, RZ, 0x3c, !PT ;  /* 0x0000001904040212 */ /* 0x000fe400078e3cff */
[----:B--2---:R-:W-:Y:S01]  /*0d80*/  @P0 LOP3.LUT R7, R7, R18, RZ, 0x3c, !PT ;  /* 0x0000001207070212 */ /* 0x004fe200078e3cff */
[----:B------:R-:W-:Y:S06]  /*0d90*/  BRA.U UP0, `(.L_x_4) ;  /* 0xfffffff500487547 */ /* 0x000fec000b83ffff */
[----:B------:R-:W-:-:S05]  /*0da0*/  VIADD R17, R17, 0x1 ;  /* 0x0000000111117836 */ /* 0x000fca0000000000 */
[----:B------:R-:W-:-:S13]  /*0db0*/  ISETP.NE.AND P0, PT, R17, 0x5, PT ;  /* 0x000000051100780c */ /* 0x000fda0003f05270 */
[----:B------:R-:W-:Y:S05]  /*0dc0*/  @P0 BRA `(.L_x_5) ;  /* 0xfffffff400300947 */ /* 0x000fea000383ffff */
[----:B------:R-:W-:Y:S01]  /*0dd0*/  LOP3.LUT R0, R15, 0x3, RZ, 0xc0, !PT ;  /* 0x000000030f007812 */ /* 0x000fe200078ec0ff */
[----:B------:R1:W-:Y:S03]  /*0de0*/  STL [R1+0x24], R3 ;  /* 0x0000240301007387 */ /* 0x0003e60000100800 */
[----:B------:R-:W-:Y:S01]  /*0df0*/  ISETP.NE.U32.AND P0, PT, R0, 0x1, PT ;  /* 0x000000010000780c */ /* 0x000fe20003f05070 */
[----:B------:R1:W-:Y:S03]  /*0e00*/  STL.64 [R1+0x28], R6 ;  /* 0x0000280601007387 */ /* 0x0003e60000100a00 */
[----:B------:R-:W-:Y:S01]  /*0e10*/  ISETP.NE.AND.EX P0, PT, RZ, RZ, PT, P0 ;  /* 0x000000ffff00720c */ /* 0x000fe20003f05300 */
[----:B------:R1:W-:-:S12]  /*0e20*/  STL.64 [R1+0x30], R4 ;  /* 0x0000300401007387 */ /* 0x0003d80000100a00 */
[----:B-1----:R-:W-:Y:S05]  /*0e30*/  @!P0 BRA `(.L_x_3) ;  /* 0x0000001800088947 */ /* 0x002fea0003800000 */
[----:B------:R-:W-:Y:S01]  /*0e40*/  UMOV UR4, URZ ;  /* 0x000000ff00047c82 */ /* 0x000fe20008000000 */
[----:B------:R-:W-:Y:S01]  /*0e50*/  UMOV UR5, URZ ;  /* 0x000000ff00057c82 */ /* 0x000fe20008000000 */
[----:B------:R-:W-:Y:S02]  /*0e60*/  IMAD.MOV.U32 R17, RZ, RZ, RZ ;  /* 0x000000ffff117224 */ /* 0x000fe400078e00ff */
[----:B------:R-:W-:Y:S02]  /*0e70*/  IMAD.MOV.U32 R3, RZ, RZ, RZ ;  /* 0x000000ffff037224 */ /* 0x000fe400078e00ff */
[----:B------:R-:W-:Y:S02]  /*0e80*/  IMAD.U32 R5, RZ, RZ, UR4 ;  /* 0x00000004ff057e24 */ /* 0x000fe4000f8e00ff */
[----:B------:R-:W-:Y:S02]  /*0e90*/  IMAD.U32 R4, RZ, RZ, UR5 ;  /* 0x00000005ff047e24 */ /* 0x000fe4000f8e00ff */
[----:B------:R-:W-:-:S02]  /*0ea0*/  IMAD.U32 R7, RZ, RZ, UR4 ;  /* 0x00000004ff077e24 */ /* 0x000fc4000f8e00ff */
[----:B------:R-:W-:-:S07]  /*0eb0*/  IMAD.U32 R6, RZ, RZ, UR5 ;  /* 0x00000005ff067e24 */ /* 0x000fce000f8e00ff */
.L_x_7:
[----:B------:R-:W-:-:S06]  /*0ec0*/  IMAD R0, R17, 0x4, R16 ;  /* 0x0000000411007824 */ /* 0x000fcc00078e0210 */
[----:B------:R-:W5:Y:S01]  /*0ed0*/  LDL R0, [R0+0x4] ;  /* 0x0000040000007983 */ /* 0x000f620000100800 */
[----:B------:R-:W-:-:S05]  /*0ee0*/  UMOV UR4, URZ ;  /* 0x000000ff00047c82 */ /* 0x000fca0008000000 */
.L_x_6:
        /* <DEDUP_REMOVED lines=183> */
[----:B-1----:R-:W-:Y:S05]  /*1a60*/  @P0 BRA `(.L_x_3) ;  /* 0x0000000800fc0947 */ /* 0x002fea0003800000 */
        /* <DEDUP_REMOVED lines=8> */
.L_x_9:
[----:B------:R-:W-:-:S06]  /*1af0*/  IMAD R0, R17, 0x4, R16 ;  /* 0x0000000411007824 */ /* 0x000fcc00078e0210 */
[----:B------:R-:W5:Y:S01]  /*1b00*/  LDL R0, [R0+0x4] ;  /* 0x0000040000007983 */ /* 0x000f620000100800 */
[----:B------:R-:W-:-:S05]  /*1b10*/  UMOV UR4, URZ ;  /* 0x000000ff00047c82 */ /* 0x000fca0008000000 */
.L_x_8:
        /* <DEDUP_REMOVED lines=177> */
[----:B------:R1:W-:Y:S04]  /*2630*/  STL [R1+0x24], R3 ;  /* 0x0000240301007387 */ /* 0x0003e80000100800 */
[----:B------:R1:W-:Y:S04]  /*2640*/  STL.64 [R1+0x28], R6 ;  /* 0x0000280601007387 */ /* 0x0003e80000100a00 */
[----:B------:R1:W-:Y:S02]  /*2650*/  STL.64 [R1+0x30], R4 ;  /* 0x0000300401007387 */ /* 0x0003e40000100a00 */
.L_x_3:
[----:B------:R-:W-:Y:S05]  /*2660*/  BSYNC.RECONVERGENT B1 ;  /* 0x0000000000017941 */ /* 0x000fea0003800200 */
.L_x_2:
[C---:B------:R-:W-:Y:S01]  /*2670*/  ISETP.GT.U32.AND P0, PT, R15.reuse, 0x3, PT ;  /* 0x000000030f00780c */ /* 0x040fe20003f04070 */
[----:B------:R-:W-:Y:S01]  /*2680*/  VIADD R14, R14, 0x1 ;  /* 0x000000010e0e7836 */ /* 0x000fe20000000000 */
[--C-:B------:R-:W-:Y:S02]  /*2690*/  SHF.R.U64 R15, R15, 0x2, R10.reuse ;  /* 0x000000020f0f7819 */ /* 0x100fe4000000120a */
[----:B------:R-:W-:Y:S02]  /*26a0*/  ISETP.GT.U32.AND.EX P0, PT, R10, RZ, PT, P0 ;  /* 0x000000ff0a00720c */ /* 0x000fe40003f04100 */
[----:B------:R-:W-:-:S11]  /*26b0*/  SHF.R.U32.HI R10, RZ, 0x2, R10 ;  /* 0x00000002ff0a7819 */ /* 0x000fd6000001160a */
[----:B------:R-:W-:Y:S05]  /*26c0*/  @P0 BRA `(.L_x_10) ;  /* 0xffffffd800cc0947 */ /* 0x000fea000383ffff */
.L_x_1:
[----:B------:R-:W-:Y:S05]  /*26d0*/  BSYNC.RECONVERGENT B0 ;  /* 0x0000000000007941 */ /* 0x000fea0003800200 */
.L_x_0:
[----:B------:R-:W2:Y:S02]  /*26e0*/  LDC.64 R12, c[0x0][0x388] ;  /* 0x0000e200ff0c7b82 */ /* 0x000ea40000000a00 */
[----:B--2---:R-:W2:Y:S01]  /*26f0*/  LDG.E R10, desc[UR20][R12.64+0x8] ;  /* 0x000008140c0a7981 */ /* 0x004ea2000c1e1900 */
[----:B------:R-:W-:Y:S02]  /*2700*/  IMAD.MOV.U32 R0, RZ, RZ, 0x3f800000 ;  /* 0x3f800000ff007424 */ /* 0x000fe400078e00ff */
[----:B------:R-:W-:-:S04]  /*2710*/  IMAD.MOV.U32 R9, RZ, RZ, 0x3f3504f3 ;  /* 0x3f3504f3ff097424 */ /* 0x000fc800078e00ff */
[----:B------:R-:W-:-:S04]  /*2720*/  FFMA R0, R9, -1.4142135381698608398, R0 ;  /* 0xbfb504f309007823 */ /* 0x000fc80000000000 */
[----:B------:R-:W-:Y:S01]  /*2730*/  FFMA R9, R0, R9, 0.70710676908493041992 ;  /* 0x3f3504f300097423 */ /* 0x000fe20000000009 */
[C---:B--2---:R-:W-:Y:S01]  /*2740*/  FSETP.NEU.AND P0, PT, R10.reuse, 1, PT ;  /* 0x3f8000000a00780b */ /* 0x044fe20003f0d000 */
[----:B------:R2:W3:Y:S02]  /*2750*/  FCHK P1, R10, 1.4142135381698608398 ;  /* 0x3fb504f30a007902 */ /* 0x0004e40000020000 */
[----:B------:R-:W-:-:S04]  /*2760*/  FFMA R0, R10, R9, RZ ;  /* 0x000000090a007223 */ /* 0x000fc800000000ff */
[----:B------:R-:W-:-:S04]  /*2770*/  FFMA R8, R0, -1.4142135381698608398, R10 ;  /* 0xbfb504f300087823 */ /* 0x000fc8000000000a */
[----:B------:R-:W-:Y:S01]  /*2780*/  FFMA R9, R9, R8, R0 ;  /* 0x0000000809097223 */ /* 0x000fe20000000000 */
[----:B------:R-:W-:Y:S02]  /*2790*/  IMAD.MOV.U32 R8, RZ, RZ, R6 ;  /* 0x000000ffff087224 */ /* 0x000fe400078e0006 */
[----:B01----:R-:W-:Y:S02]  /*27a0*/  IMAD.MOV.U32 R6, RZ, RZ, R4 ;  /* 0x000000ffff067224 */ /* 0x003fe400078e0004 */
[----:B------:R-:W-:Y:S01]  /*27b0*/  IMAD.MOV.U32 R0, RZ, RZ, 0x3f800000 ;  /* 0x3f800000ff007424 */ /* 0x000fe200078e00ff */
[----:B--23--:R-:W-:Y:S06]  /*27c0*/  @!P0 BRA `(.L_x_11) ;  /* 0x0000000400048947 */ /* 0x00cfec0003800000 */
[----:B------:R-:W-:-:S13]  /*27d0*/  FSETP.NAN.AND P0, PT, |R10|, |R10|, PT ;  /* 0x4000000a0a00720b */ /* 0x000fda0003f08200 */
[----:B------:R-:W-:Y:S01]  /*27e0*/  @P0 FADD R0, R10, 2 ;  /* 0x400000000a000421 */ /* 0x000fe20000000000 */
[----:B------:R-:W-:Y:S06]  /*27f0*/  @P0 BRA `(.L_x_11) ;  /* 0x0000000000f80947 */ /* 0x000fec0003800000 */
[C---:B------:R-:W-:Y:S01]  /*2800*/  FMUL R13, |R10|.reuse, 16777216 ;  /* 0x4b8000000a0d7820 */ /* 0x040fe20000400200 */
[----:B------:R-:W-:-:S04]  /*2810*/  FSETP.GEU.AND P0, PT, |R10|, 1.175494350822287508e-38, PT ;  /* 0x008000000a00780b */ /* 0x000fc80003f0e200 */
[----:B------:R-:W-:-:S05]  /*2820*/  FSEL R13, R13, |R10|, !P0 ;  /* 0x4000000a0d0d7208 */ /* 0x000fca0004000000 */
[----:B------:R-:W-:-:S05]  /*2830*/  VIADD R0, R13, 0xc0cafb0d ;  /* 0xc0cafb0d0d007836 */ /* 0x000fca0000000000 */
[----:B------:R-:W-:-:S04]  /*2840*/  LOP3.LUT R0, R0, 0xff800000, RZ, 0xc0, !PT ;  /* 0xff80000000007812 */ /* 0x000fc800078ec0ff */
[----:B------:R-:W-:Y:S01]  /*2850*/  I2FP.F32.S32 R4, R0 ;  /* 0x0000000000047245 */ /* 0x000fe20000201400 */
[----:B------:R-:W-:-:S04]  /*2860*/  IMAD.IADD R13, R13, 0x1, -R0 ;  /* 0x000000010d0d7824 */ /* 0x000fc800078e0a00 */
[C---:B------:R-:W-:Y:S01]  /*2870*/  FADD R12, R13.reuse, 1 ;  /* 0x3f8000000d0c7421 */ /* 0x040fe20000000000 */
[----:B------:R-:W-:Y:S01]  /*2880*/  FADD R15, R13, -1 ;  /* 0xbf8000000d0f7421 */ /* 0x000fe20000000000 */
[----:B------:R-:W-:Y:S02]  /*2890*/  FSEL R13, RZ, -24, P0 ;  /* 0xc1c00000ff0d7808 */ /* 0x000fe40000000000 */
[----:B------:R-:W-:Y:S01]  /*28a0*/  FSETP.NEU.AND P0, PT, |R10|, +INF , PT ;  /* 0x7f8000000a00780b */ /* 0x000fe20003f0d200 */
[----:B------:R-:W-:Y:S01]  /*28b0*/  FADD R17, R15, R15 ;  /* 0x0000000f0f117221 */ /* 0x000fe20000000000 */
[----:B------:R-:W0:Y:S01]  /*28c0*/  MUFU.RCP R12, R12 ;  /* 0x0000000c000c7308 */ /* 0x000e220000001000 */
[----:B------:R-:W-:Y:S01]  /*28d0*/  FFMA R13, R4, 1.1920928955078125e-07, R13 ;  /* 0x34000000040d7823 */ /* 0x000fe2000000000d */
[----:B------:R-:W-:Y:S01]  /*28e0*/  FSETP.NEU.AND P0, PT, R10, RZ, P0 ;  /* 0x000000ff0a00720b */ /* 0x000fe2000070d000 */
[----:B0-----:R-:W-:Y:S01]  /*28f0*/  FMUL R0, R12, R17 ;  /* 0x000000110c007220 */ /* 0x001fe20000400000 */
[----:B------:R-:W-:-:S03]  /*2900*/  IMAD.MOV.U32 R17, RZ, RZ, 0x3a2c32e4 ;  /* 0x3a2c32e4ff117424 */ /* 0x000fc600078e00ff */
[----:B------:R-:W-:Y:S01]  /*2910*/  FADD R16, R15, -R0 ;  /* 0x800000000f107221 */ /* 0x000fe20000000000 */
[CC--:B------:R-:W-:Y:S01]  /*2920*/  FMUL R14, R0.reuse, R0.reuse ;  /* 0x00000000000e7220 */ /* 0x0c0fe20000400000 */
[----:B------:R-:W-:Y:S02]  /*2930*/  FFMA R4, R0, 1.4426950216293334961, R13 ;  /* 0x3fb8aa3b00047823 */ /* 0x000fe4000000000d */
[----:B------:R-:W-:Y:S01]  /*2940*/  FADD R16, R16, R16 ;  /* 0x0000001010107221 */ /* 0x000fe20000000000 */
[C---:B------:R-:W-:Y:S01]  /*2950*/  FFMA R17, R14.reuse, R17, 0.0032181653659790754318 ;  /* 0x3b52e7db0e117423 */ /* 0x040fe20000000011 */
[----:B------:R-:W-:Y:S02]  /*2960*/  FADD R13, R13, -R4 ;  /* 0x800000040d0d7221 */ /* 0x000fe40000000000 */
[----:B------:R-:W-:Y:S01]  /*2970*/  FFMA R15, R15, -R0, R16 ;  /* 0x800000000f0f7223 */ /* 0x000fe20000000010 */
[----:B------:R-:W-:Y:S01]  /*2980*/  FFMA R17, R14, R17, 0.018033718690276145935 ;  /* 0x3c93bb730e117423 */ /* 0x000fe20000000011 */
[----:B------:R-:W-:-:S02]  /*2990*/  FFMA R16, R0, 1.4426950216293334961, R13 ;  /* 0x3fb8aa3b00107823 */ /* 0x000fc4000000000d */
[----:B------:R-:W-:Y:S01]  /*29a0*/  FMUL R15, R12, R15 ;  /* 0x0000000f0c0f7220 */ /* 0x000fe20000400000 */
[----:B------:R-:W-:-:S03]  /*29b0*/  FFMA R17, R14, R17, 0.12022458761930465698 ;  /* 0x3df6384f0e117423 */ /* 0x000fc60000000011 */
[----:B------:R-:W-:Y:S01]  /*29c0*/  FFMA R13, R15, 1.4426950216293334961, R16 ;  /* 0x3fb8aa3b0f0d7823 */ /* 0x000fe20000000010 */
[----:B------:R-:W-:-:S03]  /*29d0*/  FMUL R17, R14, R17 ;  /* 0x000000110e117220 */ /* 0x000fc60000400000 */
[----:B------:R-:W-:Y:S01]  /*29e0*/  FFMA R14, R0, 1.9251366722983220825e-08, R13 ;  /* 0x32a55e34000e7823 */ /* 0x000fe2000000000d */
[----:B------:R-:W-:-:S04]  /*29f0*/  FMUL R12, R17, 3 ;  /* 0x40400000110c7820 */ /* 0x000fc80000400000 */
[----:B------:R-:W-:-:S04]  /*2a00*/  FFMA R12, R15, R12, R14 ;  /* 0x0000000c0f0c7223 */ /* 0x000fc8000000000e */
[----:B------:R-:W-:-:S04]  /*2a10*/  FFMA R17, R0, R17, R12 ;  /* 0x0000001100117223 */ /* 0x000fc8000000000c */
[----:B------:R-:W-:-:S04]  /*2a20*/  FADD R13, R4, R17 ;  /* 0x00000011040d7221 */ /* 0x000fc80000000000 */
[----:B------:R-:W-:Y:S01]  /*2a30*/  FMUL R0, R13, 2 ;  /* 0x400000000d007820 */ /* 0x000fe20000400000 */
[----:B------:R-:W-:-:S03]  /*2a40*/  FADD R4, -R4, R13 ;  /* 0x0000000d04047221 */ /* 0x000fc60000000100 */
[----:B------:R-:W0:Y:S01]  /*2a50*/  FRND R15, R0 ;  /* 0x00000000000f7307 */ /* 0x000e220000201000 */
[----:B------:R-:W-:Y:S01]  /*2a60*/  FADD R4, R17, -R4 ;  /* 0x8000000411047221 */ /* 0x000fe20000000000 */
[----:B------:R-:W-:Y:S01]  /*2a70*/  FFMA R13, R13, 2, -R0 ;  /* 0x400000000d0d7823 */ /* 0x000fe20000000800 */
[----:B------:R-:W-:Y:S01]  /*2a80*/  IMAD.MOV.U32 R17, RZ, RZ, 0x391fcb8e ;  /* 0x391fcb8eff117424 */ /* 0x000fe200078e00ff */
[----:B------:R-:W-:Y:S02]  /*2a90*/  FSETP.GT.AND P3, PT, |R0|, 152, PT ;  /* 0x431800000000780b */ /* 0x000fe40003f64200 */
[----:B------:R-:W-:Y:S01]  /*2aa0*/  FFMA R13, R4, 2, R13 ;  /* 0x40000000040d7823 */ /* 0x000fe2000000000d */
[----:B0-----:R-:W-:Y:S01]  /*2ab0*/  FADD R4, R0, -R15 ;  /* 0x8000000f00047221 */ /* 0x001fe20000000000 */
[----:B------:R-:W-:-:S03]  /*2ac0*/  FSETP.GT.AND P2, PT, R15, RZ, PT ;  /* 0x000000ff0f00720b */ /* 0x000fc60003f44000 */
[----:B------:R-:W-:Y:S01]  /*2ad0*/  FADD R4, R4, R13 ;  /* 0x0000000d04047221 */ /* 0x000fe20000000000 */
[----:B------:R-:W-:Y:S02]  /*2ae0*/  SEL R12, RZ, 0x83000000, P2 ;  /* 0x83000000ff0c7807 */ /* 0x000fe40001000000 */
[----:B------:R-:W-:Y:S01]  /*2af0*/  FSETP.GEU.AND P2, PT, R0, RZ, PT ;  /* 0x000000ff0000720b */ /* 0x000fe20003f4e000 */
[----:B------:R-:W-:Y:S02]  /*2b00*/  FFMA R13, R4, R17, 0.0013391353422775864601 ;  /* 0x3aaf85ed040d7423 */ /* 0x000fe40000000011 */
[----:B------:R-:W-:Y:S02]  /*2b10*/  VIADD R14, R12, 0x7f000000 ;  /* 0x7f0000000c0e7836 */ /* 0x000fe40000000000 */
[C---:B------:R-:W-:Y:S02]  /*2b20*/  FFMA R17, R4.reuse, R13, 0.0096188392490148544312 ;  /* 0x3c1d985604117423 */ /* 0x040fe4000000000d */
[----:B------:R0:W1:Y:S02]  /*2b30*/  F2I.NTZ R13, R0 ;  /* 0x00000000000d7305 */ /* 0x0000640000203100 */
[----:B------:R-:W-:-:S04]  /*2b40*/  FFMA R17, R4, R17, 0.055503588169813156128 ;  /* 0x3d6357bb04117423 */ /* 0x000fc80000000011 */
[----:B------:R-:W-:Y:S01]  /*2b50*/  FFMA R17, R4, R17, 0.24022644758224487305 ;  /* 0x3e75fdec04117423 */ /* 0x000fe20000000011 */
[----:B0-----:R-:W-:-:S03]  /*2b60*/  FSEL R0, RZ, +INF , !P2 ;  /* 0x7f800000ff007808 */ /* 0x001fc60005000000 */
[----:B------:R-:W-:-:S04]  /*2b70*/  FFMA R17, R4, R17, 0.69314718246459960938 ;  /* 0x3f31721804117423 */ /* 0x000fc80000000011 */
[----:B------:R-:W-:Y:S01]  /*2b80*/  FFMA R17, R4, R17, 1 ;  /* 0x3f80000004117423 */ /* 0x000fe20000000011 */
[----:B-1----:R-:W-:Y:S02]  /*2b90*/  IMAD R13, R13, 0x800000, -R12 ;  /* 0x008000000d0d7824 */ /* 0x002fe400078e0a0c */
[----:B------:R-:W-:Y:S01]  /*2ba0*/  @!P0 FADD R4, R10, R10 ;  /* 0x0000000a0a048221 */ /* 0x000fe20000000000 */
[----:B------:R-:W-:-:S04]  /*2bb0*/  FMUL R14, R14, R17 ;  /* 0x000000110e0e7220 */ /* 0x000fc80000400000 */
[----:B------:R-:W-:Y:S01]  /*2bc0*/  @!P3 FMUL R0, R13, R14 ;  /* 0x0000000e0d00b220 */ /* 0x000fe20000400000 */
[----:B------:R-:W-:-:S07]  /*2bd0*/  @!P0 LOP3.LUT R0, R4, 0x7fffffff, RZ, 0xc0, !PT ;  /* 0x7fffffff04008812 */ /* 0x000fce00078ec0ff */
.L_x_11:
[----:B------:R-:W-:Y:S01]  /*2be0*/  IMAD.MOV.U32 R15, RZ, RZ, R5 ;  /* 0x000000ffff0f7224 */ /* 0x000fe200078e0005 */
[----:B------:R-:W-:Y:S06]  /*2bf0*/  @!P1 BRA `(.L_x_12) ;  /* 0x0000000000149947 */ /* 0x000fec0003800000 */
[----:B------:R-:W-:Y:S01]  /*2c00*/  IMAD.MOV.U32 R4, RZ, RZ, R10 ;  /* 0x000000ffff047224 */ /* 0x000fe200078e000a */
[----:B------:R-:W-:Y:S01]  /*2c10*/  MOV R12, 0x2c40 ;  /* 0x00002c40000c7802 */ /* 0x000fe20000000f00 */
[----:B------:R-:W-:-:S07]  /*2c20*/  IMAD.MOV.U32 R5, RZ, RZ, 0x3fb504f3 ;  /* 0x3fb504f3ff057424 */ /* 0x000fce00078e00ff */
[----:B------:R-:W-:Y:S05]  /*2c30*/  CALL.REL.NOINC `($__internal_0_$__cuda_sm3x_div_rn_noftz_f32_slowpath) ;  /* 0x0000003800407944 */ /* 0x000fea0003c00000 */
[----:B------:R-:W-:-:S07]  /*2c40*/  IMAD.MOV.U32 R9, RZ, RZ, R4 ;  /* 0x000000ffff097224 */ /* 0x000fce00078e0004 */
.L_x_12:
[----:B------:R-:W0:Y:S02]  /*2c50*/  LDC.64 R4, c[0x0][0x380] ;  /* 0x0000e000ff047b82 */ /* 0x000e240000000a00 */
[----:B0-----:R-:W2:Y:S02]  /*2c60*/  LDG.E R4, desc[UR20][R4.64+0x8] ;  /* 0x0000081404047981 */ /* 0x001ea4000c1e1900 */
[----:B--2---:R-:W-:-:S13]  /*2c70*/  ISETP.GE.AND P0, PT, R4, 0x1, PT ;  /* 0x000000010400780c */ /* 0x004fda0003f06270 */
[----:B------:R-:W-:Y:S05]  /*2c80*/  @!P0 EXIT ;  /* 0x000000000000894d */ /* 0x000fea0003800000 */
[----:B------:R-:W0:Y:S02]  /*2c90*/  LDCU.64 UR4, c[0x0][0x3a0] ;  /* 0x00007400ff0477ac */ /* 0x000e240008000a00 */
[----:B0-----:R-:W-:-:S04]  /*2ca0*/  LEA R4, P0, R11, UR4, 0x2 ;  /* 0x000000040b047c11 */ /* 0x001fc8000f8010ff */
[----:B------:R-:W-:-:S05]  /*2cb0*/  LEA.HI.X R5, R11, UR5, RZ, 0x2, P0 ;  /* 0x000000050b057c11 */ /* 0x000fca00080f14ff */
[----:B------:R0:W5:Y:S01]  /*2cc0*/  LDG.E R19, desc[UR20][R4.64] ;  /* 0x0000001404137981 */ /* 0x000162000c1e1900 */
[----:B------:R-:W1:Y:S01]  /*2cd0*/  LDCU.64 UR8, c[0x0][0x3a0] ;  /* 0x00007400ff0877ac */ /* 0x000e620008000a00 */
[----:B------:R-:W2:Y:S01]  /*2ce0*/  LDCU.64 UR10, c[0x0][0x3a8] ;  /* 0x00007500ff0a77ac */ /* 0x000ea20008000a00 */
[----:B------:R-:W-:-:S05]  /*2cf0*/  UMOV UR4, URZ ;  /* 0x000000ff00047c82 */ /* 0x000fca0008000000 */
.L_x_54:
[----:B------:R-:W3:Y:S02]  /*2d00*/  LDC.64 R16, c[0x0][0x380] ;  /* 0x0000e000ff107b82 */ /* 0x000ee40000000a00 */
[----:B---3-5:R3:W5:Y:S01]  /*2d10*/  LDG.E R13, desc[UR20][R16.64+0x4] ;  /* 0x00000414100d7981 */ /* 0x028762000c1e1900 */
[C---:B------:R-:W-:Y:S01]  /*2d20*/  FMUL R12, R19.reuse, 0.63661974668502807617 ;  /* 0x3f22f983130c7820 */ /* 0x040fe20000400000 */
[----:B------:R-:W-:Y:S01]  /*2d30*/  FSETP.GE.AND P0, PT, |R19|, 105615, PT ;  /* 0x47ce47801300780b */ /* 0x000fe20003f06200 */
[----:B------:R-:W-:Y:S01]  /*2d40*/  IMAD.MOV.U32 R10, RZ, RZ, R8 ;  /* 0x000000ffff0a7224 */ /* 0x000fe200078e0008 */
[----:B-1----:R-:W-:Y:S01]  /*2d50*/  UMOV UR14, UR8 ;  /* 0x00000008000e7c82 */ /* 0x002fe20008000000 */
[----:B------:R-:W-:Y:S01]  /*2d60*/  UMOV UR15, UR9 ;  /* 0x00000009000f7c82 */ /* 0x000fe20008000000 */
[----:B------:R-:W-:Y:S01]  /*2d70*/  BSSY.RECONVERGENT B0, `(.L_x_13) ;  /* 0x0000041000007945 */ /* 0x000fe20003800200 */
[----:B0-----:R-:W0:Y:S01]  /*2d80*/  F2I.NTZ R12, R12 ;  /* 0x0000000c000c7305 */ /* 0x001e220000203100 */
[----:B------:R-:W-:-:S02]  /*2d90*/  IMAD.MOV.U32 R8, RZ, RZ, R7 ;  /* 0x000000ffff087224 */ /* 0x000fc400078e0007 */
[----:B------:R-:W-:Y:S02]  /*2da0*/  IMAD.MOV.U32 R7, RZ, RZ, R6 ;  /* 0x000000ffff077224 */ /* 0x000fe400078e0006 */
[----:B------:R-:W-:Y:S01]  /*2db0*/  IMAD.MOV.U32 R6, RZ, RZ, R15 ;  /* 0x000000ffff067224 */ /* 0x000fe200078e000f */
[----:B0-----:R-:W-:-:S05]  /*2dc0*/  I2FP.F32.S32 R4, R12 ;  /* 0x0000000c00047245 */ /* 0x001fca0000201400 */
[----:B------:R-:W-:-:S04]  /*2dd0*/  FFMA R5, R4, -1.5707962512969970703, R19 ;  /* 0xbfc90fda04057823 */ /* 0x000fc80000000013 */
[----:B------:R-:W-:-:S04]  /*2de0*/  FFMA R5, R4, -7.5497894158615963534e-08, R5 ;  /* 0xb3a2216804057823 */ /* 0x000fc80000000005 */
[----:B------:R-:W-:Y:S01]  /*2df0*/  FFMA R4, R4, -5.3903029534742383927e-15, R5 ;  /* 0xa7c234c504047823 */ /* 0x000fe20000000005 */
[----:B---3--:R-:W-:Y:S06]  /*2e00*/  @!P0 BRA `(.L_x_14) ;  /* 0x0000000000dc8947 */ /* 0x008fec0003800000 */
[----:B------:R-:W-:-:S13]  /*2e10*/  FSETP.NEU.AND P0, PT, |R19|, +INF , PT ;  /* 0x7f8000001300780b */ /* 0x000fda0003f0d200 */
[----:B------:R-:W-:Y:S01]  /*2e20*/  @!P0 FMUL R4, RZ, R19 ;  /* 0x00000013ff048220 */ /* 0x000fe20000400000 */
[----:B------:R-:W-:Y:S01]  /*2e30*/  @!P0 IMAD.MOV.U32 R12, RZ, RZ, RZ ;  /* 0x000000ffff0c8224 */ /* 0x000fe200078e00ff */
[----:B------:R-:W-:Y:S06]  /*2e40*/  @!P0 BRA `(.L_x_14) ;  /* 0x0000000000cc8947 */ /* 0x000fec0003800000 */
[----:B------:R-:W-:Y:S01]  /*2e50*/  IMAD.SHL.U32 R5, R19, 0x100, RZ ;  /* 0x0000010013057824 */ /* 0x000fe200078e00ff */
[----:B------:R-:W0:Y:S01]  /*2e60*/  LDCU.64 UR12, c[0x4][0x40] ;  /* 0x01000800ff0c77ac */ /* 0x000e220008000a00 */
[----:B------:R-:W-:Y:S02]  /*2e70*/  IMAD.MOV.U32 R14, RZ, RZ, RZ ;  /* 0x000000ffff0e7224 */ /* 0x000fe400078e00ff */
[----:B------:R-:W-:Y:S01]  /*2e80*/  IMAD.MOV.U32 R4, RZ, RZ, R1 ;  /* 0x000000ffff047224 */ /* 0x000fe200078e0001 */
[----:B------:R-:W-:Y:S01]  /*2e90*/  LOP3.LUT R11, R5, 0x80000000, RZ, 0xfc, !PT ;  /* 0x80000000050b7812 */ /* 0x000fe200078efcff */
[----:B------:R-:W-:Y:S01]  /*2ea0*/  UMOV UR6, URZ ;  /* 0x000000ff00067c82 */ /* 0x000fe20008000000 */
[----:B------:R-:W-:-:S05]  /*2eb0*/  UMOV UR5, URZ ;  /* 0x000000ff00057c82 */ /* 0x000fca0008000000 */
.L_x_15:
[----:B0-----:R-:W-:Y:S02]  /*2ec0*/  IMAD.U32 R22, RZ, RZ, UR12 ;  /* 0x0000000cff167e24 */ /* 0x001fe4000f8e00ff */
[----:B------:R-:W-:-:S05]  /*2ed0*/  IMAD.U32 R23, RZ, RZ, UR13 ;  /* 0x0000000dff177e24 */ /* 0x000fca000f8e00ff */
[----:B------:R-:W3:Y:S01]  /*2ee0*/  LDG.E.CONSTANT R20, desc[UR20][R22.64] ;  /* 0x0000001416147981 */ /* 0x000ee2000c1e9900 */
[----:B------:R-:W-:Y:S02]  /*2ef0*/  UIADD3 UR12, UP0, UPT, UR12, 0x4, URZ ;  /* 0x000000040c0c7890 */ /* 0x000fe4000ff1e0ff */
[----:B------:R-:W-:Y:S02]  /*2f00*/  UIADD3 UR5, UPT, UPT, UR5, 0x1, URZ ;  /* 0x0000000105057890 */ /* 0x000fe4000fffe0ff */
[----:B------:R-:W-:Y:S02]  /*2f10*/  UIADD3.X UR13, UPT, UPT, URZ, UR13, URZ, UP0, !UPT ;  /* 0x0000000dff0d7290 */ /* 0x000fe400087fe4ff */
[----:B------:R-:W-:Y:S01]  /*2f20*/  UISETP.NE.AND UP0, UPT, UR5, 0x6, UPT ;  /* 0x000000060500788c */ /* 0x000fe2000bf05270 */
[----:B---3--:R-:W-:-:S03]  /*2f30*/  IMAD.WIDE.U32 R20, R20, R11, RZ ;  /* 0x0000000b14147225 */ /* 0x008fc600078e00ff */
[----:B------:R-:W-:-:S04]  /*2f40*/  IADD3 R5, P0, PT, R20, R14, RZ ;  /* 0x0000000e14057210 */ /* 0x000fc80007f1e0ff */
[----:B------:R-:W-:Y:S01]  /*2f50*/  IADD3.X R14, PT, PT, R21, UR6, RZ, P0, !PT ;  /* 0x00000006150e7c10 */ /* 0x000fe200087fe4ff */
[----:B------:R0:W-:Y:S02]  /*2f60*/  STL [R4], R5 ;  /* 0x0000000504007387 */ /* 0x0001e40000100800 */
[----:B0-----:R-:W-:Y:S01]  /*2f70*/  VIADD R4, R4, 0x4 ;  /* 0x0000000404047836 */ /* 0x001fe20000000000 */
[----:B------:R-:W-:Y:S06]  /*2f80*/  BRA.U UP0, `(.L_x_15) ;  /* 0xfffffffd00cc7547 */ /* 0x000fec000b83ffff */
[----:B------:R-:W-:Y:S01]  /*2f90*/  SHF.R.U32.HI R12, RZ, 0x17, R19 ;  /* 0x00000017ff0c7819 */ /* 0x000fe20000011613 */
[----:B------:R0:W-:Y:S03]  /*2fa0*/  STL [R1+0x18], R14 ;  /* 0x0000180e01007387 */ /* 0x0001e60000100800 */
[C---:B------:R-:W-:Y:S02]  /*2fb0*/  LOP3.LUT R4, R12.reuse, 0xe0, RZ, 0xc0, !PT ;  /* 0x000000e00c047812 */ /* 0x040fe400078ec0ff */
[----:B------:R-:W-:-:S03]  /*2fc0*/  LOP3.LUT P0, RZ, R12, 0x1f, RZ, 0xc0, !PT ;  /* 0x0000001f0cff7812 */ /* 0x000fc6000780c0ff */
[----:B------:R-:W-:-:S05]  /*2fd0*/  VIADD R4, R4, 0xffffff80 ;  /* 0xffffff8004047836 */ /* 0x000fca0000000000 */
[----:B------:R-:W-:-:S05]  /*2fe0*/  SHF.R.U32.HI R4, RZ, 0x5, R4 ;  /* 0x00000005ff047819 */ /* 0x000fca0000011604 */
[----:B------:R-:W-:-:S05]  /*2ff0*/  IMAD R15, R4, -0x4, R1 ;  /* 0xfffffffc040f7824 */ /* 0x000fca00078e0201 */
[----:B------:R-:W3:Y:S04]  /*3000*/  LDL R11, [R15+0x18] ;  /* 0x000018000f0b7983 */ /* 0x000ee80000100800 */
[----:B------:R-:W3:Y:S04]  /*3010*/  LDL R4, [R15+0x14] ;  /* 0x000014000f047983 */ /* 0x000ee80000100800 */
[----:B------:R-:W4:Y:S01]  /*3020*/  @P0 LDL R5, [R15+0x10] ;  /* 0x000010000f050983 */ /* 0x000f220000100800 */
[----:B------:R-:W-:Y:S01]  /*3030*/  LOP3.LUT R12, R12, 0x1f, RZ, 0xc0, !PT ;  /* 0x0000001f0c0c7812 */ /* 0x000fe200078ec0ff */
[----:B------:R-:W-:Y:S01]  /*3040*/  UMOV UR6, 0x54442d19 ;  /* 0x54442d1900067882 */ /* 0x000fe20000000000 */
[----:B------:R-:W-:-:S02]  /*3050*/  UMOV UR7, 0x3bf921fb ;  /* 0x3bf921fb00077882 */ /* 0x000fc40000000000 */
[-C--:B---3--:R-:W-:Y:S02]  /*3060*/  @P0 SHF.L.W.U32.HI R11, R4, R12.reuse, R11 ;  /* 0x0000000c040b0219 */ /* 0x088fe40000010e0b */
[----:B----4-:R-:W-:Y:S02]  /*3070*/  @P0 SHF.L.W.U32.HI R4, R5, R12, R4 ;  /* 0x0000000c05040219 */ /* 0x010fe40000010e04 */
[----:B------:R-:W-:Y:S02]  /*3080*/  ISETP.GE.AND P0, PT, R19, RZ, PT ;  /* 0x000000ff1300720c */ /* 0x000fe40003f06270 */
[C-C-:B------:R-:W-:Y:S01]  /*3090*/  SHF.L.W.U32.HI R12, R4.reuse, 0x2, R11.reuse ;  /* 0x00000002040c7819 */ /* 0x140fe20000010e0b */
[----:B------:R-:W-:Y:S01]  /*30a0*/  IMAD.SHL.U32 R4, R4, 0x4, RZ ;  /* 0x0000000404047824 */ /* 0x000fe200078e00ff */
[----:B------:R-:W-:Y:S02]  /*30b0*/  SHF.R.U32.HI R11, RZ, 0x1e, R11 ;  /* 0x0000001eff0b7819 */ /* 0x000fe4000001160b */
[----:B------:R-:W-:-:S02]  /*30c0*/  SHF.R.S32.HI R5, RZ, 0x1f, R12 ;  /* 0x0000001fff057819 */ /* 0x000fc4000001140c */
[C---:B------:R-:W-:Y:S02]  /*30d0*/  LOP3.LUT R19, R12.reuse, R19, RZ, 0x3c, !PT ;  /* 0x000000130c137212 */ /* 0x040fe400078e3cff */
[C---:B------:R-:W-:Y:S02]  /*30e0*/  LOP3.LUT R4, R5.reuse, R4, RZ, 0x3c, !PT ;  /* 0x0000000405047212 */ /* 0x040fe400078e3cff */
[----:B------:R-:W-:Y:S02]  /*30f0*/  LOP3.LUT R5, R5, R12, RZ, 0x3c, !PT ;  /* 0x0000000c05057212 */ /* 0x000fe400078e3cff */
[----:B------:R-:W-:Y:S02]  /*3100*/  LEA.HI R12, R12, R11, RZ, 0x1 ;  /* 0x0000000b0c0c7211 */ /* 0x000fe400078f08ff */
[----:B------:R-:W-:Y:S02]  /*3110*/  ISETP.GE.AND P1, PT, R19, RZ, PT ;  /* 0x000000ff1300720c */ /* 0x000fe40003f26270 */
[----:B------:R-:W0:Y:S01]  /*3120*/  I2F.F64.S64 R4, R4 ;  /* 0x0000000400047312 */ /* 0x000e220000301c00 */
[----:B------:R-:W-:-:S04]  /*3130*/  IMAD.MOV R11, RZ, RZ, -R12 ;  /* 0x000000ffff0b7224 */ /* 0x000fc800078e0a0c */
[----:B------:R-:W-:Y:S01]  /*3140*/  @!P0 IMAD.MOV.U32 R12, RZ, RZ, R11 ;  /* 0x000000ffff0c8224 */ /* 0x000fe200078e000b */
[----:B0-----:R-:W-:-:S10]  /*3150*/  DMUL R14, R4, UR6 ;  /* 0x00000006040e7c28 */ /* 0x001fd40008000000 */
[----:B------:R-:W0:Y:S02]  /*3160*/  F2F.F32.F64 R14, R14 ;  /* 0x0000000e000e7310 */ /* 0x000e240000301000 */
[----:B0-----:R-:W-:-:S07]  /*3170*/  FSEL R4, -R14, R14, !P1 ;  /* 0x0000000e0e047208 */ /* 0x001fce0004800100 */
.L_x_14:
[----:B--2---:R-:W-:Y:S05]  /*3180*/  BSYNC.RECONVERGENT B0 ;  /* 0x0000000000007941 */ /* 0x004fea0003800200 */
.L_x_13:
[----:B------:R-:W0:Y:S01]  /*3190*/  S2R R21, SR_CTAID.X ;  /* 0x0000000000157919 */ /* 0x000e220000002500 */
[----:B------:R-:W1:Y:S01]  /*31a0*/  LDC.64 R14, c[0x0][0x390] ;  /* 0x0000e400ff0e7b82 */ /* 0x000e620000000a00 */
[----:B------:R-:W0:Y:S01]  /*31b0*/  LDCU UR5, c[0x0][0x360] ;  /* 0x00006c00ff0577ac */ /* 0x000e220008000800 */
[----:B------:R-:W0:Y:S02]  /*31c0*/  S2R R18, SR_TID.X ;  /* 0x0000000000127919 */ /* 0x000e240000002100 */
[----:B0-----:R-:W-:-:S04]  /*31d0*/  IMAD R21, R21, UR5, R18 ;  /* 0x0000000515157c24 */ /* 0x001fc8000f8e0212 */
[----:B-1----:R-:W-:-:S05]  /*31e0*/  IMAD.WIDE.U32 R14, R21, 0x4, R14 ;  /* 0x00000004150e7825 */ /* 0x002fca00078e000e */
[----:B------:R-:W2:Y:S01]  /*31f0*/  LDG.E R18, desc[UR20][R14.64] ;  /* 0x000000140e127981 */ /* 0x000ea2000c1e1900 */
[----:B------:R-:W-:Y:S02]  /*3200*/  IMAD.MOV.U32 R20, RZ, RZ, 0x37cbac00 ;  /* 0x37cbac00ff147424 */ /* 0x000fe400078e00ff */
[----:B------:R-:W-:Y:S01]  /*3210*/  FMUL R5, R4, R4 ;  /* 0x0000000404057220 */ /* 0x000fe20000400000 */
[C---:B------:R-:W-:Y:S01]  /*3220*/  LOP3.LUT R11, R12.reuse, 0x1, RZ, 0xc0, !PT ;  /* 0x000000010c0b7812 */ /* 0x040fe200078ec0ff */
[----:B------:R-:W-:Y:S02]  /*3230*/  IMAD.MOV.U32 R24, RZ, RZ, 0x3c0885e4 ;  /* 0x3c0885e4ff187424 */ /* 0x000fe400078e00ff */
[----:B------:R-:W-:Y:S01]  /*3240*/  FFMA R19, R5, R20, -0.0013887860113754868507 ;  /* 0xbab607ed05137423 */ /* 0x000fe20000000014 */
[----:B------:R-:W-:Y:S01]  /*3250*/  ISETP.NE.U32.AND P0, PT, R11, 0x1, PT ;  /* 0x000000010b00780c */ /* 0x000fe20003f05070 */
[----:B------:R-:W-:Y:S02]  /*3260*/  IMAD.MOV.U32 R11, RZ, RZ, 0x3e2aaaa8 ;  /* 0x3e2aaaa8ff0b7424 */ /* 0x000fe400078e00ff */
[----:B------:R-:W-:Y:S01]  /*3270*/  VIADD R12, R12, 0x1 ;  /* 0x000000010c0c7836 */ /* 0x000fe20000000000 */
[----:B------:R-:W-:-:S02]  /*3280*/  FSEL R22, R19, -0.00019574658654164522886, P0 ;  /* 0xb94d415313167808 */ /* 0x000fc40000000000 */
[----:B------:R-:W-:Y:S02]  /*3290*/  FSEL R24, R24, 0.041666727513074874878, !P0 ;  /* 0x3d2aaabb18187808 */ /* 0x000fe40004000000 */
[----:B------:R-:W-:Y:S02]  /*32a0*/  FSEL R11, -R11, -0.4999999701976776123, !P0 ;  /* 0xbeffffff0b0b7808 */ /* 0x000fe40004000100 */
[----:B------:R-:W-:Y:S01]  /*32b0*/  LOP3.LUT P1, RZ, R12, 0x2, RZ, 0xc0, !PT ;  /* 0x000000020cff7812 */ /* 0x000fe2000782c0ff */
[----:B------:R-:W-:Y:S01]  /*32c0*/  FFMA R22, R5, R22, R24 ;  /* 0x0000001605167223 */ /* 0x000fe20000000018 */
[----:B------:R-:W-:-:S03]  /*32d0*/  FSEL R4, R4, 1, !P0 ;  /* 0x3f80000004047808 */ /* 0x000fc60004000000 */
[C---:B------:R-:W-:Y:S01]  /*32e0*/  FFMA R11, R5.reuse, R22, R11 ;  /* 0x00000016050b7223 */ /* 0x040fe2000000000b */
[----:B------:R-:W-:Y:S02]  /*32f0*/  IMAD.MOV.U32 R22, RZ, RZ, 0x4 ;  /* 0x00000004ff167424 */ /* 0x000fe400078e00ff */
[----:B------:R-:W-:Y:S02]  /*3300*/  FFMA R5, R5, R4, RZ ;  /* 0x0000000405057223 */ /* 0x000fe400000000ff */
[----:B------:R-:W-:-:S04]  /*3310*/  IMAD.WIDE.U32 R22, R21, R22, UR8 ;  /* 0x0000000815167e25 */ /* 0x000fc8000f8e0016 */
[----:B------:R-:W-:-:S04]  /*3320*/  FFMA R4, R5, R11, R4 ;  /* 0x0000000b05047223 */ /* 0x000fc80000000004 */
[----:B------:R-:W-:-:S04]  /*3330*/  @P1 FADD R4, RZ, -R4 ;  /* 0x80000004ff041221 */ /* 0x000fc80000000000 */
[----:B--2--5:R-:W-:-:S05]  /*3340*/  FFMA R5, R13, R4, R18 ;  /* 0x000000040d057223 */ /* 0x024fca0000000012 */
[----:B------:R0:W-:Y:S04]  /*3350*/  STG.E desc[UR20][R14.64], R5 ;  /* 0x000000050e007986 */ /* 0x0001e8000c101914 */
[----:B------:R-:W2:Y:S04]  /*3360*/  LDG.E R22, desc[UR20][R22.64] ;  /* 0x0000001416167981 */ /* 0x000ea8000c1e1900 */
[----:B------:R0:W5:Y:S01]  /*3370*/  LDG.E R13, desc[UR20][R16.64+0x4] ;  /* 0x00000414100d7981 */ /* 0x000162000c1e1900 */
[----:B------:R-:W-:Y:S01]  /*3380*/  BSSY.RECONVERGENT B0, `(.L_x_16) ;  /* 0x000003c000007945 */ /* 0x000fe20003800200 */
[C---:B--2---:R-:W-:Y:S01]  /*3390*/  FMUL R11, R22.reuse, 0.63661974668502807617 ;  /* 0x3f22f983160b7820 */ /* 0x044fe20000400000 */
[----:B------:R-:W-:-:S05]  /*33a0*/  FSETP.GE.AND P0, PT, |R22|, 105615, PT ;  /* 0x47ce47801600780b */ /* 0x000fca0003f06200 */
[----:B------:R-:W1:Y:S02]  /*33b0*/  F2I.NTZ R11, R11 ;  /* 0x0000000b000b7305 */ /* 0x000e640000203100 */
[----:B-1----:R-:W-:-:S05]  /*33c0*/  I2FP.F32.S32 R19, R11 ;  /* 0x0000000b00137245 */ /* 0x002fca0000201400 */
[----:B------:R-:W-:-:S04]  /*33d0*/  FFMA R4, R19, -1.5707962512969970703, R22 ;  /* 0xbfc90fda13047823 */ /* 0x000fc80000000016 */
[----:B------:R-:W-:-:S04]  /*33e0*/  FFMA R4, R19, -7.5497894158615963534e-08, R4 ;  /* 0xb3a2216813047823 */ /* 0x000fc80000000004 */
[----:B------:R-:W-:Y:S01]  /*33f0*/  FFMA R4, R19, -5.3903029534742383927e-15, R4 ;  /* 0xa7c234c513047823 */ /* 0x000fe20000000004 */
[----:B0-----:R-:W-:Y:S06]  /*3400*/  @!P0 BRA `(.L_x_17) ;  /* 0x0000000000cc8947 */ /* 0x001fec0003800000 */
[----:B------:R-:W-:-:S13]  /*3410*/  FSETP.NEU.AND P0, PT, |R22|, +INF , PT ;  /* 0x7f8000001600780b */ /* 0x000fda0003f0d200 */
[----:B------:R-:W-:Y:S01]  /*3420*/  @!P0 FMUL R4, RZ, R22 ;  /* 0x00000016ff048220 */ /* 0x000fe20000400000 */
[----:B------:R-:W-:Y:S01]  /*3430*/  @!P0 IMAD.MOV.U32 R11, RZ, RZ, RZ ;  /* 0x000000ffff0b8224 */ /* 0x000fe200078e00ff */
[----:B------:R-:W-:Y:S06]  /*3440*/  @!P0 BRA `(.L_x_17) ;  /* 0x0000000000bc8947 */ /* 0x000fec0003800000 */
[----:B------:R-:W0:Y:S01]  /*3450*/  LDC.64 R4, c[0x4][0x40] ;  /* 0x01001000ff047b82 */ /* 0x000e220000000a00 */
[----:B------:R-:W-:Y:S01]  /*3460*/  IMAD.SHL.U32 R14, R22, 0x100, RZ ;  /* 0x00000100160e7824 */ /* 0x000fe200078e00ff */
[----:B------:R-:W-:Y:S01]  /*3470*/  UMOV UR5, URZ ;  /* 0x000000ff00057c82 */ /* 0x000fe20008000000 */
[----:B------:R-:W-:Y:S02]  /*3480*/  IMAD.MOV.U32 R12, RZ, RZ, RZ ;  /* 0x000000ffff0c7224 */ /* 0x000fe400078e00ff */
[----:B------:R-:W-:Y:S01]  /*3490*/  IMAD.MOV.U32 R11, RZ, RZ, RZ ;  /* 0x000000ffff0b7224 */ /* 0x000fe200078e00ff */
[----:B------:R-:W-:-:S07]  /*34a0*/  LOP3.LUT R25, R14, 0x80000000, RZ, 0xfc, !PT ;  /* 0x800000000e197812 */ /* 0x000fce00078efcff */
.L_x_18:
[----:B0-----:R-:W-:-:S06]  /*34b0*/  IMAD.WIDE.U32 R14, R11, 0x4, R4 ;  /* 0x000000040b0e7825 */ /* 0x001fcc00078e0004 */
[----:B------:R-:W2:Y:S01]  /*34c0*/  LDG.E.CONSTANT R14, desc[UR20][R14.64] ;  /* 0x000000140e0e7981 */ /* 0x000ea2000c1e9900 */
[C---:B-1----:R-:W-:Y:S02]  /*34d0*/  IMAD R23, R11.reuse, 0x4, R1 ;  /* 0x000000040b177824 */ /* 0x042fe400078e0201 */
[----:B------:R-:W-:-:S05]  /*34e0*/  VIADD R11, R11, 0x1 ;  /* 0x000000010b0b7836 */ /* 0x000fca0000000000 */
[----:B------:R-:W-:Y:S01]  /*34f0*/  ISETP.NE.AND P0, PT, R11, 0x6, PT ;  /* 0x000000060b00780c */ /* 0x000fe20003f05270 */
[----:B--2---:R-:W-:-:S03]  /*3500*/  IMAD.WIDE.U32 R18, R14, R25, RZ ;  /* 0x000000190e127225 */ /* 0x004fc600078e00ff */
[----:B------:R-:W-:-:S04]  /*3510*/  IADD3 R18, P1, PT, R18, R12, RZ ;  /* 0x0000000c12127210 */ /* 0x000fc80007f3e0ff */
[----:B------:R-:W-:Y:S01]  /*3520*/  IADD3.X R12, PT, PT, R19, UR5, RZ, P1, !PT ;  /* 0x00000005130c7c10 */ /* 0x000fe20008ffe4ff */
[----:B------:R1:W-:Y:S04]  /*3530*/  STL [R23], R18 ;  /* 0x0000001217007387 */ /* 0x0003e80000100800 */
[----:B------:R-:W-:Y:S05]  /*3540*/  @P0 BRA `(.L_x_18) ;  /* 0xfffffffc00d80947 */ /* 0x000fea000383ffff */
[----:B------:R-:W-:Y:S01]  /*3550*/  SHF.R.U32.HI R14, RZ, 0x17, R22 ;  /* 0x00000017ff0e7819 */ /* 0x000fe20000011616 */
[----:B------:R0:W-:Y:S03]  /*3560*/  STL [R1+0x18], R12 ;  /* 0x0000180c01007387 */ /* 0x0001e60000100800 */
[C---:B------:R-:W-:Y:S02]  /*3570*/  LOP3.LUT R4, R14.reuse, 0xe0, RZ, 0xc0, !PT ;  /* 0x000000e00e047812 */ /* 0x040fe400078ec0ff */
[----:B------:R-:W-:-:S03]  /*3580*/  LOP3.LUT P0, RZ, R14, 0x1f, RZ, 0xc0, !PT ;  /* 0x0000001f0eff7812 */ /* 0x000fc6000780c0ff */
[----:B------:R-:W-:-:S05]  /*3590*/  VIADD R4, R4, 0xffffff80 ;  /* 0xffffff8004047836 */ /* 0x000fca0000000000 */
[----:B------:R-:W-:-:S05]  /*35a0*/  SHF.R.U32.HI R4, RZ, 0x5, R4 ;  /* 0x00000005ff047819 */ /* 0x000fca0000011604 */
[----:B------:R-:W-:-:S05]  /*35b0*/  IMAD R15, R4, -0x4, R1 ;  /* 0xfffffffc040f7824 */ /* 0x000fca00078e0201 */
[----:B------:R-:W2:Y:S04]  /*35c0*/  LDL R11, [R15+0x18] ;  /* 0x000018000f0b7983 */ /* 0x000ea80000100800 */
[----:B------:R-:W2:Y:S04]  /*35d0*/  LDL R4, [R15+0x14] ;  /* 0x000014000f047983 */ /* 0x000ea80000100800 */
[----:B------:R-:W3:Y:S01]  /*35e0*/  @P0 LDL R5, [R15+0x10] ;  /* 0x000010000f050983 */ /* 0x000ee20000100800 */
[----:B------:R-:W-:Y:S01]  /*35f0*/  LOP3.LUT R14, R14, 0x1f, RZ, 0xc0, !PT ;  /* 0x0000001f0e0e7812 */ /* 0x000fe200078ec0ff */
[----:B------:R-:W-:Y:S01]  /*3600*/  UMOV UR6, 0x54442d19 ;  /* 0x54442d1900067882 */ /* 0x000fe20000000000 */
[----:B------:R-:W-:-:S02]  /*3610*/  UMOV UR7, 0x3bf921fb ;  /* 0x3bf921fb00077882 */ /* 0x000fc40000000000 */
[-C--:B--2---:R-:W-:Y:S02]  /*3620*/  @P0 SHF.L.W.U32.HI R11, R4, R14.reuse, R11 ;  /* 0x0000000e040b0219 */ /* 0x084fe40000010e0b */
[----:B---3--:R-:W-:Y:S02]  /*3630*/  @P0 SHF.L.W.U32.HI R4, R5, R14, R4 ;  /* 0x0000000e05040219 */ /* 0x008fe40000010e04 */
[----:B------:R-:W-:Y:S02]  /*3640*/  ISETP.GE.AND P0, PT, R22, RZ, PT ;  /* 0x000000ff1600720c */ /* 0x000fe40003f06270 */
[C-C-:B------:R-:W-:Y:S01]  /*3650*/  SHF.L.W.U32.HI R19, R4.reuse, 0x2, R11.reuse ;  /* 0x0000000204137819 */ /* 0x140fe20000010e0b */
[----:B------:R-:W-:Y:S01]  /*3660*/  IMAD.SHL.U32 R4, R4, 0x4, RZ ;  /* 0x0000000404047824 */ /* 0x000fe200078e00ff */
[----:B0-----:R-:W-:Y:S02]  /*3670*/  SHF.R.U32.HI R12, RZ, 0x1e, R11 ;  /* 0x0000001eff0c7819 */ /* 0x001fe4000001160b */
[----:B------:R-:W-:-:S02]  /*3680*/  SHF.R.S32.HI R5, RZ, 0x1f, R19 ;  /* 0x0000001fff057819 */ /* 0x000fc40000011413 */
[----:B------:R-:W-:Y:S02]  /*3690*/  LEA.HI R11, R19, R12, RZ, 0x1 ;  /* 0x0000000c130b7211 */ /* 0x000fe400078f08ff */
[C---:B------:R-:W-:Y:S02]  /*36a0*/  LOP3.LUT R4, R5.reuse, R4, RZ, 0x3c, !PT ;  /* 0x0000000405047212 */ /* 0x040fe400078e3cff */
[----:B------:R-:W-:Y:S01]  /*36b0*/  LOP3.LUT R5, R5, R19, RZ, 0x3c, !PT ;  /* 0x0000001305057212 */ /* 0x000fe200078e3cff */
[----:B------:R-:W-:Y:S01]  /*36c0*/  IMAD.MOV R12, RZ, RZ, -R11 ;  /* 0x000000ffff0c7224 */ /* 0x000fe200078e0a0b */
[----:B------:R-:W-:-:S03]  /*36d0*/  LOP3.LUT R22, R19, R22, RZ, 0x3c, !PT ;  /* 0x0000001613167212 */ /* 0x000fc600078e3cff */
[----:B------:R-:W-:Y:S01]  /*36e0*/  @!P0 IMAD.MOV.U32 R11, RZ, RZ, R12 ;  /* 0x000000ffff0b8224 */ /* 0x000fe200078e000c */
[----:B------:R-:W0:Y:S01]  /*36f0*/  I2F.F64.S64 R4, R4 ;  /* 0x0000000400047312 */ /* 0x000e220000301c00 */
[----:B------:R-:W-:Y:S01]  /*3700*/  ISETP.GE.AND P1, PT, R22, RZ, PT ;  /* 0x000000ff1600720c */ /* 0x000fe20003f26270 */
[----:B0-----:R-:W-:-:S10]  /*3710*/  DMUL R14, R4, UR6 ;  /* 0x00000006040e7c28 */ /* 0x001fd40008000000 */
[----:B------:R-:W0:Y:S02]  /*3720*/  F2F.F32.F64 R14, R14 ;  /* 0x0000000e000e7310 */ /* 0x000e240000301000 */
[----:B0-----:R-:W-:-:S07]  /*3730*/  FSEL R4, -R14, R14, !P1 ;  /* 0x0000000e0e047208 */ /* 0x001fce0004800100 */
.L_x_17:
[----:B------:R-:W-:Y:S05]  /*3740*/  BSYNC.RECONVERGENT B0 ;  /* 0x0000000000007941 */ /* 0x000fea0003800200 */
.L_x_16:
[----:B------:R-:W1:Y:S01]  /*3750*/  LDCU.128 UR16, c[0x0][0x390] ;  /* 0x00007200ff1077ac */ /* 0x000e620008000c00 */
[----:B------:R-:W-:Y:S01]  /*3760*/  IMAD.SHL.U32 R5, R21, 0x4, RZ ;  /* 0x0000000415057824 */ /* 0x000fe200078e00ff */
[----:B------:R-:W-:-:S04]  /*3770*/  SHF.R.U32.HI R21, RZ, 0x1e, R21 ;  /* 0x0000001eff157819 */ /* 0x000fc80000011615 */
[----:B-1----:R-:W-:-:S04]  /*3780*/  IADD3 R18, P0, PT, R5, UR18, RZ ;  /* 0x0000001205127c10 */ /* 0x002fc8000ff1e0ff */
[----:B------:R-:W-:-:S05]  /*3790*/  IADD3.X R19, PT, PT, R21, UR19, RZ, P0, !PT ;  /* 0x0000001315137c10 */ /* 0x000fca00087fe4ff */
[----:B------:R-:W2:Y:S01]  /*37a0*/  LDG.E R12, desc[UR20][R18.64] ;  /* 0x00000014120c7981 */ /* 0x000ea2000c1e1900 */
[C---:B------:R-:W-:Y:S01]  /*37b0*/  LOP3.LUT R14, R11.reuse, 0x1, RZ, 0xc0, !PT ;  /* 0x000000010b0e7812 */ /* 0x040fe200078ec0ff */
[----:B------:R-:W-:Y:S01]  /*37c0*/  FMUL R15, R4, R4 ;  /* 0x00000004040f7220 */ /* 0x000fe20000400000 */
[----:B------:R-:W-:Y:S01]  /*37d0*/  IMAD.MOV.U32 R22, RZ, RZ, 0x3effffff ;  /* 0x3effffffff167424 */ /* 0x000fe200078e00ff */
[----:B------:R-:W-:Y:S02]  /*37e0*/  LOP3.LUT P1, RZ, R11, 0x2, RZ, 0xc0, !PT ;  /* 0x000000020bff7812 */ /* 0x000fe4000782c0ff */
[----:B------:R-:W-:Y:S01]  /*37f0*/  ISETP.NE.U32.AND P0, PT, R14, 0x1, PT ;  /* 0x000000010e00780c */ /* 0x000fe20003f05070 */
[----:B------:R-:W-:Y:S01]  /*3800*/  FFMA R20, R15, R20, -0.0013887860113754868507 ;  /* 0xbab607ed0f147423 */ /* 0x000fe20000000014 */
[----:B------:R-:W-:Y:S02]  /*3810*/  IMAD.MOV.U32 R14, RZ, RZ, 0x3d2aaabb ;  /* 0x3d2aaabbff0e7424 */ /* 0x000fe400078e00ff */
[----:B------:R-:W-:-:S02]  /*3820*/  FSEL R11, -R22, -0.16666662693023681641, !P0 ;  /* 0xbe2aaaa8160b7808 */ /* 0x000fc40004000100 */
[----:B------:R-:W-:Y:S02]  /*3830*/  FSEL R20, R20, -0.00019574658654164522886, !P0 ;  /* 0xb94d415314147808 */ /* 0x000fe40004000000 */
[----:B------:R-:W-:Y:S02]  /*3840*/  FSEL R14, R14, 0.0083327032625675201416, !P0 ;  /* 0x3c0885e40e0e7808 */ /* 0x000fe40004000000 */
[----:B------:R-:W-:-:S03]  /*3850*/  FSEL R4, R4, 1, P0 ;  /* 0x3f80000004047808 */ /* 0x000fc60000000000 */
[----:B------:R-:W-:-:S04]  /*3860*/  FFMA R14, R15, R20, R14 ;  /* 0x000000140f0e7223 */ /* 0x000fc8000000000e */
[C---:B------:R-:W-:Y:S01]  /*3870*/  FFMA R11, R15.reuse, R14, R11 ;  /* 0x0000000e0f0b7223 */ /* 0x040fe2000000000b */
[----:B------:R-:W-:-:S04]  /*3880*/  FFMA R15, R15, R4, RZ ;  /* 0x000000040f0f7223 */ /* 0x000fc800000000ff */
[----:B------:R-:W-:Y:S01]  /*3890*/  FFMA R11, R15, R11, R4 ;  /* 0x0000000b0f0b7223 */ /* 0x000fe20000000004 */
[----:B------:R-:W-:-:S03]  /*38a0*/  IADD3 R4, P0, PT, R5, UR16, RZ ;  /* 0x0000001005047c10 */ /* 0x000fc6000ff1e0ff */
[----:B------:R-:W-:Y:S01]  /*38b0*/  @P1 FADD R11, RZ, -R11 ;  /* 0x8000000bff0b1221 */ /* 0x000fe20000000000 */
[----:B------:R-:W-:-:S03]  /*38c0*/  IADD3.X R5, PT, PT, R21, UR17, RZ, P0, !PT ;  /* 0x0000001115057c10 */ /* 0x000fc600087fe4ff */
[----:B--2--5:R-:W-:-:S05]  /*38d0*/  FFMA R15, R13, R11, R12 ;  /* 0x0000000b0d0f7223 */ /* 0x024fca000000000c */
[----:B------:R0:W-:Y:S04]  /*38e0*/  STG.E desc[UR20][R18.64], R15 ;  /* 0x0000000f12007986 */ /* 0x0001e8000c101914 */
[----:B------:R-:W2:Y:S04]  /*38f0*/  LDG.E R11, desc[UR20][R4.64] ;  /* 0x00000014040b7981 */ /* 0x000ea8000c1e1900 */
[----:B------:R-:W2:Y:S01]  /*3900*/  LDG.E R12, desc[UR20][R16.64] ;  /* 0x00000014100c7981 */ /* 0x000ea2000c1e1900 */
[----:B------:R-:W-:Y:S01]  /*3910*/  BSSY.RECONVERGENT B0, `(.L_x_19) ;  /* 0x0000044000007945 */ /* 0x000fe20003800200 */
[----:B--2---:R-:W-:-:S04]  /*3920*/  FADD R11, R11, R12 ;  /* 0x0000000c0b0b7221 */ /* 0x004fc80000000000 */
[C---:B------:R-:W-:Y:S01]  /*3930*/  FADD R13, |R11|.reuse, -RZ ;  /* 0x800000ff0b0d7221 */ /* 0x040fe20000000200 */
[----:B------:R-:W-:-:S13]  /*3940*/  FSETP.GEU.AND P0, PT, |R11|, |R12|, PT ;  /* 0x4000000c0b00720b */ /* 0x000fda0003f0e200 */
[----:B0-----:R-:W-:Y:S05]  /*3950*/  @!P0 BRA `(.L_x_20) ;  /* 0x0000000000fc8947 */ /* 0x001fea0003800000 */
[----:B------:R-:W-:-:S05]  /*3960*/  FMUL R14, |R12|, 8388608 ;  /* 0x4b0000000c0e7820 */ /* 0x000fca0000400200 */
[----:B------:R-:W-:-:S13]  /*3970*/  FSETP.GTU.AND P0, PT, R13, R14, PT ;  /* 0x0000000e0d00720b */ /* 0x000fda0003f0c000 */
[----:B------:R-:W-:Y:S05]  /*3980*/  @P0 BRA `(.L_x_21) ;  /* 0x0000000000780947 */ /* 0x000fea0003800000 */
[C---:B------:R-:W-:Y:S01]  /*3990*/  FMUL R15, |R12|.reuse, 16777216 ;  /* 0x4b8000000c0f7820 */ /* 0x040fe20000400200 */
[C---:B------:R-:W-:Y:S01]  /*39a0*/  FSETP.GEU.AND P0, PT, |R12|.reuse, 1.175494350822287508e-38, PT ;  /* 0x008000000c00780b */ /* 0x040fe20003f0e200 */
[----:B------:R-:W-:Y:S01]  /*39b0*/  FMUL R14, R13, 16777216 ;  /* 0x4b8000000d0e7820 */ /* 0x000fe20000400000 */
[----:B------:R-:W-:Y:S01]  /*39c0*/  FADD R20, |R12|, -RZ ;  /* 0x800000ff0c147221 */ /* 0x000fe20000000200 */
[----:B------:R-:W-:Y:S01]  /*39d0*/  BSSY.RECONVERGENT B1, `(.L_x_22) ;  /* 0x0000017000017945 */ /* 0x000fe20003800200 */
[----:B------:R-:W-:Y:S02]  /*39e0*/  FSEL R15, R15, |R12|, !P0 ;  /* 0x4000000c0f0f7208 */ /* 0x000fe40004000000 */
[----:B------:R-:W-:-:S04]  /*39f0*/  FSEL R14, R14, R13, !P0 ;  /* 0x0000000d0e0e7208 */ /* 0x000fc80004000000 */
[----:B------:R-:W0:Y:S02]  /*3a00*/  MUFU.RCP R15, R15 ;  /* 0x0000000f000f7308 */ /* 0x000e240000001000 */
[----:B0-----:R-:W-:-:S06]  /*3a10*/  FMUL R14, R15, R14 ;  /* 0x0000000e0f0e7220 */ /* 0x001fcc0000400000 */
[----:B------:R-:W0:Y:S02]  /*3a20*/  FRND.TRUNC R14, R14 ;  /* 0x0000000e000e7307 */ /* 0x000e24000020d000 */
[----:B0-----:R-:W-:-:S05]  /*3a30*/  FFMA R21, -|R12|, R14, R13 ;  /* 0x0000000e0c157223 */ /* 0x001fca000000030d */
[----:B------:R-:W-:-:S13]  /*3a40*/  ISETP.GE.U32.AND P0, PT, R21, R20, PT ;  /* 0x000000141500720c */ /* 0x000fda0003f06070 */
[----:B------:R-:W-:Y:S05]  /*3a50*/  @!P0 BRA `(.L_x_23) ;  /* 0x0000000000388947 */ /* 0x000fea0003800000 */
[----:B------:R-:W-:-:S04]  /*3a60*/  ISETP.GE.U32.AND P0, PT, R21, -0x7fffffff, PT ;  /* 0x800000011500780c */ /* 0x000fc80003f06070 */
[----:B------:R-:W-:-:S09]  /*3a70*/  FSETP.GEU.OR P1, PT, R21, -|R12|, !P0 ;  /* 0xc000000c1500720b */ /* 0x000fd2000472e400 */
[----:B------:R-:W-:-:S04]  /*3a80*/  @P0 FADD R15, R14, -1 ;  /* 0xbf8000000e0f0421 */ /* 0x000fc80000000000 */
[----:B------:R-:W-:-:S04]  /*3a90*/  @!P1 FADD R15, R15, -1 ;  /* 0xbf8000000f0f9421 */ /* 0x000fc80000000000 */
[----:B------:R-:W-:Y:S01]  /*3aa0*/  @P0 IMAD.MOV.U32 R14, RZ, RZ, R15 ;  /* 0x000000ffff0e0224 */ /* 0x000fe200078e000f */
[----:B------:R-:W-:Y:S06]  /*3ab0*/  @P0 BRA `(.L_x_23) ;  /* 0x0000000000200947 */ /* 0x000fec0003800000 */
[----:B------:R-:W-:Y:S01]  /*3ac0*/  FADD R15, |R12|, |R12| ;  /* 0x4000000c0c0f7221 */ /* 0x000fe20000000200 */
[----:B------:R-:W-:-:S04]  /*3ad0*/  FADD R14, R14, 1 ;  /* 0x3f8000000e0e7421 */ /* 0x000fc80000000000 */
[----:B------:R-:W-:-:S13]  /*3ae0*/  FSETP.GE.AND P0, PT, R21, R15, PT ;  /* 0x0000000f1500720b */ /* 0x000fda0003f06000 */
[----:B------:R-:W-:-:S05]  /*3af0*/  @P0 FFMA R15, |R12|, -3, R21 ;  /* 0xc04000000c0f0823 */ /* 0x000fca0000000215 */
[----:B------:R-:W-:Y:S01]  /*3b00*/  FSETP.GE.AND P1, PT, R15, RZ, P0 ;  /* 0x000000ff0f00720b */ /* 0x000fe20000726000 */
[----:B------:R-:W-:-:S12]  /*3b10*/  @P0 FADD R15, R14, 1 ;  /* 0x3f8000000e0f0421 */ /* 0x000fd80000000000 */
[----:B------:R-:W-:-:S04]  /*3b20*/  @P1 FADD R15, R15, 1 ;  /* 0x3f8000000f0f1421 */ /* 0x000fc80000000000 */
[----:B------:R-:W-:-:S07]  /*3b30*/  @P0 IMAD.MOV.U32 R14, RZ, RZ, R15 ;  /* 0x000000ffff0e0224 */ /* 0x000fce00078e000f */
.L_x_23:
[----:B------:R-:W-:Y:S05]  /*3b40*/  BSYNC.RECONVERGENT B1 ;  /* 0x0000000000017941 */ /* 0x000fea0003800200 */
.L_x_22:
[----:B------:R-:W-:Y:S01]  /*3b50*/  FFMA R13, -|R12|, R14, R13 ;  /* 0x0000000e0c0d7223 */ /* 0x000fe2000000030d */
[----:B------:R-:W-:Y:S06]  /*3b60*/  BRA `(.L_x_20) ;  /* 0x0000000000787947 */ /* 0x000fec0003800000 */
.L_x_21:
[----:B------:R-:W-:Y:S01]  /*3b70*/  LOP3.LUT R20, R14, 0xff800000, RZ, 0xc0, !PT ;  /* 0xff8000000e147812 */ /* 0x000fe200078ec0ff */
[----:B------:R-:W-:Y:S01]  /*3b80*/  BSSY.RECONVERGENT B1, `(.L_x_24) ;  /* 0x000001a000017945 */ /* 0x000fe20003800200 */
[C---:B------:R-:W-:Y:S02]  /*3b90*/  ISETP.GT.U32.AND P0, PT, R13.reuse, 0x7f7fffff, PT ;  /* 0x7f7fffff0d00780c */ /* 0x040fe40003f04070 */
[----:B------:R-:W-:Y:S02]  /*3ba0*/  IADD3 R15, PT, PT, R13, 0xb800000, -R20 ;  /* 0x0b8000000d0f7810 */ /* 0x000fe40007ffe814 */
[----:B------:R-:W-:Y:S02]  /*3bb0*/  FSETP.GT.AND P2, PT, |R12|, RZ, PT ;  /* 0x000000ff0c00720b */ /* 0x000fe40003f44200 */
[----:B------:R-:W-:Y:S02]  /*3bc0*/  LOP3.LUT P1, R21, R15, 0xff800000, RZ, 0xc0, !PT ;  /* 0xff8000000f157812 */ /* 0x000fe4000782c0ff */
[----:B------:R-:W-:-:S02]  /*3bd0*/  LOP3.LUT R13, R13, 0x7fffff, RZ, 0xc0, !PT ;  /* 0x007fffff0d0d7812 */ /* 0x000fc400078ec0ff */
[----:B------:R-:W-:Y:S02]  /*3be0*/  FSEL R12, R20, +QNAN , !P0 ;  /* 0x7fffffff140c7808 */ /* 0x000fe40004000000 */
[----:B------:R-:W-:Y:S02]  /*3bf0*/  LOP3.LUT R15, R13, 0x3f800000, RZ, 0xfc, !PT ;  /* 0x3f8000000d0f7812 */ /* 0x000fe400078efcff */
[----:B------:R-:W-:-:S05]  /*3c00*/  FSEL R12, R12, +QNAN , P2 ;  /* 0x7fffffff0c0c7808 */ /* 0x000fca0001000000 */
[----:B------:R-:W-:Y:S05]  /*3c10*/  @!P1 BRA `(.L_x_25) ;  /* 0x0000000000409947 */ /* 0x000fea0003800000 */
[----:B------:R-:W-:-:S04]  /*3c20*/  LOP3.LUT R13, R14, 0x7fffff, RZ, 0xc0, !PT ;  /* 0x007fffff0e0d7812 */ /* 0x000fc800078ec0ff */
[----:B------:R-:W-:-:S04]  /*3c30*/  LOP3.LUT R13, R13, 0x3f800000, RZ, 0xfc, !PT ;  /* 0x3f8000000d0d7812 */ /* 0x000fc800078efcff */
[----:B------:R0:W1:Y:S03]  /*3c40*/  MUFU.RCP R14, R13 ;  /* 0x0000000d000e7308 */ /* 0x0000660000001000 */
.L_x_26:
[----:B------:R-:W-:-:S05]  /*3c50*/  VIMNMX.U32 R20, PT, PT, R21, 0xb800000, PT ;  /* 0x0b80000015147848 */ /* 0x000fca0003fe0000 */
[----:B------:R-:W-:Y:S02]  /*3c60*/  IMAD.IADD R22, R20, 0x1, R15 ;  /* 0x0000000114167824 */ /* 0x000fe400078e020f */
[----:B------:R-:W-:Y:S02]  /*3c70*/  IMAD.IADD R21, R21, 0x1, -R20 ;  /* 0x0000000115157824 */ /* 0x000fe400078e0a14 */
[----:B-1----:R-:W-:-:S03]  /*3c80*/  FMUL R15, R22, R14 ;  /* 0x0000000e160f7220 */ /* 0x002fc60000400000 */
[----:B------:R-:W-:Y:S01]  /*3c90*/  ISETP.NE.AND P1, PT, R21, RZ, PT ;  /* 0x000000ff1500720c */ /* 0x000fe20003f25270 */
[----:B------:R-:W-:-:S04]  /*3ca0*/  FFMA R23, -R13, R15, R22 ;  /* 0x0000000f0d177223 */ /* 0x000fc80000000116 */
[----:B------:R-:W-:-:S04]  /*3cb0*/  FFMA R23, R14, R23, R15 ;  /* 0x000000170e177223 */ /* 0x000fc8000000000f */
[----:B------:R-:W-:-:S04]  /*3cc0*/  FFMA R24, -R13, R23, R22 ;  /* 0x000000170d187223 */ /* 0x000fc80000000116 */
[----:B------:R-:W-:-:S06]  /*3cd0*/  FFMA.RZ R24, R14, R24, R23 ;  /* 0x000000180e187223 */ /* 0x000fcc000000c017 */
[----:B------:R-:W1:Y:S02]  /*3ce0*/  FRND.TRUNC R24, R24 ;  /* 0x0000001800187307 */ /* 0x000e64000020d000 */
[----:B-1----:R-:W-:-:S05]  /*3cf0*/  FFMA R15, -R13, R24, R22 ;  /* 0x000000180d0f7223 */ /* 0x002fca0000000116 */
[----:B------:R-:W-:-:S13]  /*3d00*/  ISETP.NE.AND P0, PT, R15, RZ, PT ;  /* 0x000000ff0f00720c */ /* 0x000fda0003f05270 */
[----:B------:R-:W-:Y:S05]  /*3d10*/  @P0 BRA P1, `(.L_x_26) ;  /* 0xfffffffc00cc0947 */ /* 0x000fea000083ffff */
.L_x_25:
[----:B------:R-:W-:Y:S05]  /*3d20*/  BSYNC.RECONVERGENT B1 ;  /* 0x0000000000017941 */ /* 0x000fea0003800200 */
.L_x_24:
[----:B------:R-:W-:-:S04]  /*3d30*/  FMUL R15, R15, 1.1920928955078125e-07 ;  /* 0x340000000f0f7820 */ /* 0x000fc80000400000 */
[----:B0-----:R-:W-:-:S07]  /*3d40*/  FMUL R13, R12, R15 ;  /* 0x0000000f0c0d7220 */ /* 0x001fce0000400000 */
.L_x_20:
[----:B------:R-:W-:Y:S05]  /*3d50*/  BSYNC.RECONVERGENT B0 ;  /* 0x0000000000007941 */ /* 0x000fea0003800200 */
.L_x_19:
[C---:B------:R-:W-:Y:S02]  /*3d60*/  FSETP.NAN.AND P0, PT, |R13|.reuse, |R13|, PT ;  /* 0x4000000d0d00720b */ /* 0x040fe40003f08200 */
[----:B------:R-:W-:-:S04]  /*3d70*/  LOP3.LUT R12, R13, 0x80000000, R11, 0xb8, !PT ;  /* 0x800000000d0c7812 */ /* 0x000fc800078eb80b */
[----:B------:R-:W-:-:S05]  /*3d80*/  FSEL R15, R13, R12, P0 ;  /* 0x0000000c0d0f7208 */ /* 0x000fca0000000000 */
        /* <DEDUP_REMOVED lines=38> */
.L_x_31:
[----:B------:R-:W-:Y:S05]  /*3ff0*/  BSYNC.RECONVERGENT B1 ;  /* 0x0000000000017941 */ /* 0x000fea0003800200 */
.L_x_30:
[----:B------:R-:W-:Y:S01]  /*4000*/  FFMA R13, -|R12|, R14, R13 ;  /* 0x0000000e0c0d7223 */ /* 0x000fe2000000030d */
[----:B------:R-:W-:Y:S06]  /*4010*/  BRA `(.L_x_28) ;  /* 0x0000000000787947 */ /* 0x000fec0003800000 */
.L_x_29:
        /* <DEDUP_REMOVED lines=14> */
.L_x_34:
        /* <DEDUP_REMOVED lines=13> */
.L_x_33:
[----:B------:R-:W-:Y:S05]  /*41d0*/  BSYNC.RECONVERGENT B1 ;  /* 0x0000000000017941 */ /* 0x000fea0003800200 */
.L_x_32:
[----:B------:R-:W-:-:S04]  /*41e0*/  FMUL R15, R15, 1.1920928955078125e-07 ;  /* 0x340000000f0f7820 */ /* 0x000fc80000400000 */
[----:B0-----:R-:W-:-:S07]  /*41f0*/  FMUL R13, R12, R15 ;  /* 0x0000000f0c0d7220 */ /* 0x001fce0000400000 */
.L_x_28:
[----:B------:R-:W-:Y:S05]  /*4200*/  BSYNC.RECONVERGENT B0 ;  /* 0x0000000000007941 */ /* 0x000fea0003800200 */
.L_x_27:
[C---:B------:R-:W-:Y:S02]  /*4210*/  FSETP.NAN.AND P0, PT, |R13|.reuse, |R13|, PT ;  /* 0x4000000d0d00720b */ /* 0x040fe40003f08200 */
[----:B------:R-:W-:-:S04]  /*4220*/  LOP3.LUT R12, R13, 0x80000000, R11, 0xb8, !PT ;  /* 0x800000000d0c7812 */ /* 0x000fc800078eb80b */
[----:B------:R-:W-:-:S05]  /*4230*/  FSEL R11, R13, R12, P0 ;  /* 0x0000000c0d0b7208 */ /* 0x000fca0000000000 */
[----:B------:R0:W-:Y:S04]  /*4240*/  STG.E desc[UR20][R18.64], R11 ;  /* 0x0000000b12007986 */ /* 0x0001e8000c101914 */
[----:B------:R-:W2:Y:S01]  /*4250*/  LDG.E R12, desc[UR20][R16.64+0xc] ;  /* 0x00000c14100c7981 */ /* 0x000ea2000c1e1900 */
[----:B------:R-:W-:Y:S02]  /*4260*/  IMAD.MOV.U32 R13, RZ, RZ, RZ ;  /* 0x000000ffff0d7224 */ /* 0x000fe400078e00ff */
[----:B------:R-:W-:Y:S01]  /*4270*/  IMAD.MOV.U32 R14, RZ, RZ, RZ ;  /* 0x000000ffff0e7224 */ /* 0x000fe200078e00ff */
[----:B--2---:R-:W-:-:S13]  /*4280*/  ISETP.GE.AND P0, PT, R12, 0x1, PT ;  /* 0x000000010c00780c */ /* 0x004fda0003f06270 */
[----:B0-----:R-:W-:Y:S05]  /*4290*/  @!P0 BRA `(.L_x_35) ;  /* 0x0000001c00688947 */ /* 0x001fea0003800000 */
[----:B------:R-:W0:Y:S01]  /*42a0*/  LDC.64 R18, c[0x0][0x388] ;  /* 0x0000e200ff127b82 */ /* 0x000e220000000a00 */
[----:B------:R1:W5:Y:S04]  /*42b0*/  LDG.E R15, desc[UR20][R4.64] ;  /* 0x00000014040f7981 */ /* 0x000368000c1e1900 */
[----:B0-----:R1:W5:Y:S01]  /*42c0*/  LDG.E R18, desc[UR20][R18.64+0x8] ;  /* 0x0000081412127981 */ /* 0x001362000c1e1900 */
[----:B------:R-:W-:Y:S01]  /*42d0*/  IMAD.MOV.U32 R14, RZ, RZ, RZ ;  /* 0x000000ffff0e7224 */ /* 0x000fe200078e00ff */
[----:B------:R-:W-:Y:S01]  /*42e0*/  UMOV UR5, URZ ;  /* 0x000000ff00057c82 */ /* 0x000fe20008000000 */
[----:B------:R-:W-:-:S07]  /*42f0*/  IMAD.MOV.U32 R13, RZ, RZ, RZ ;  /* 0x000000ffff0d7224 */ /* 0x000fce00078e00ff */
.L_x_51:
[----:B0-----:R-:W0:Y:S02]  /*4300*/  LDCU.128 UR16, c[0x0][0x390] ;  /* 0x00007200ff1077ac */ /* 0x001e240008000c00 */
[----:B0-----:R-:W-:Y:S02]  /*4310*/  UIMAD.WIDE.U32 UR12, UR5, 0x4, UR18 ;  /* 0x00000004050c78a5 */ /* 0x001fe4000f8e0012 */
[----:B------:R-:W-:-:S04]  /*4320*/  UIMAD.WIDE.U32 UR6, UR5, 0x4, UR16 ;  /* 0x00000004050678a5 */ /* 0x000fc8000f8e0010 */
[----:B-1----:R-:W-:Y:S02]  /*4330*/  IMAD.U32 R4, RZ, RZ, UR12 ;  /* 0x0000000cff047e24 */ /* 0x002fe4000f8e00ff */
[----:B------:R-:W-:Y:S02]  /*4340*/  IMAD.U32 R5, RZ, RZ, UR13 ;  /* 0x0000000dff057e24 */ /* 0x000fe4000f8e00ff */
[----:B------:R-:W-:Y:S02]  /*4350*/  IMAD.U32 R16, RZ, RZ, UR6 ;  /* 0x00000006ff107e24 */ /* 0x000fe4000f8e00ff */
[----:B------:R-:W-:Y:S01]  /*4360*/  IMAD.U32 R17, RZ, RZ, UR7 ;  /* 0x00000007ff117e24 */ /* 0x000fe2000f8e00ff */
[----:B------:R-:W2:Y:S04]  /*4370*/  LDG.E R4, desc[UR20][R4.64] ;  /* 0x0000001404047981 */ /* 0x000ea8000c1e1900 */
[----:B------:R-:W3:Y:S01]  /*4380*/  LDG.E R16, desc[UR20][R16.64] ;  /* 0x0000001410107981 */ /* 0x000ee2000c1e1900 */
[----:B------:R-:W-:Y:S01]  /*4390*/  BSSY.RECONVERGENT B0, `(.L_x_36) ;  /* 0x00001c7000007945 */ /* 0x000fe20003800200 */
[----:B--2---:R-:W-:Y:S01]  /*43a0*/  FADD R20, R11, -R4 ;  /* 0x800000040b147221 */ /* 0x004fe20000000000 */
[----:B---3-5:R-:W-:-:S04]  /*43b0*/  FADD R22, R15, -R16 ;  /* 0x800000100f167221 */ /* 0x028fc80000000000 */
[-C--:B------:R-:W-:Y:S02]  /*43c0*/  FSETP.GT.AND P0, PT, |R20|, R9.reuse, PT ;  /* 0x000000091400720b */ /* 0x080fe40003f04200 */
[C---:B------:R-:W-:Y:S02]  /*43d0*/  FMNMX R19, |R22|.reuse, |R20|, !PT ;  /* 0x4000001416137209 */ /* 0x040fe40007800200 */
[----:B------:R-:W-:-:S04]  /*43e0*/  FSETP.GT.AND P0, PT, |R22|, R9, P0 ;  /* 0x000000091600720b */ /* 0x000fc80000704200 */
[----:B------:R-:W-:-:S13]  /*43f0*/  FSETP.GT.OR P0, PT, R19, R18, P0 ;  /* 0x000000121300720b */ /* 0x000fda0000704400 */
[----:B------:R-:W-:Y:S05]  /*4400*/  @P0 BRA `(.L_x_37) ;  /* 0x0000001800fc0947 */ /* 0x000fea0003800000 */
[----:B------:R-:W-:-:S04]  /*4410*/  FSETP.GEU.AND P0, PT, |R20|, R9, PT ;  /* 0x000000091400720b */ /* 0x000fc80003f0e200 */
[----:B------:R-:W-:-:S13]  /*4420*/  FSETP.GEU.OR P0, PT, |R22|, R9, P0 ;  /* 0x000000091600720b */ /* 0x000fda000070e600 */
[----:B------:R-:W-:Y:S05]  /*4430*/  @P0 BRA `(.L_x_38) ;  /* 0x00000008005c0947 */ /* 0x000fea0003800000 */
[----:B------:R-:W-:-:S06]  /*4440*/  UIMAD.WIDE.U32 UR6, UR5, 0x4, UR8 ;  /* 0x00000004050678a5 */ /* 0x000fcc000f8e0008 */
[----:B------:R-:W-:Y:S02]  /*4450*/  IMAD.U32 R4, RZ, RZ, UR6 ;  /* 0x00000006ff047e24 */ /* 0x000fe4000f8e00ff */
[----:B------:R-:W-:-:S05]  /*4460*/  IMAD.U32 R5, RZ, RZ, UR7 ;  /* 0x00000007ff057e24 */ /* 0x000fca000f8e00ff */
[----:B------:R-:W2:Y:S02]  /*4470*/  LDG.E R19, desc[UR20][R4.64] ;  /* 0x0000001404137981 */ /* 0x000ea4000c1e1900 */
[C---:B--2---:R-:W-:Y:S01]  /*4480*/  FMUL R24, R19.reuse, 0.63661974668502807617 ;  /* 0x3f22f98313187820 */ /* 0x044fe20000400000 */
[----:B------:R-:W-:-:S05]  /*4490*/  FSETP.GE.AND P0, PT, |R19|, 105615, PT ;  /* 0x47ce47801300780b */ /* 0x000fca0003f06200 */
[----:B------:R-:W0:Y:S02]  /*44a0*/  F2I.NTZ R24, R24 ;  /* 0x0000001800187305 */ /* 0x000e240000203100 */
[----:B0-----:R-:W-:Y:S01]  /*44b0*/  I2FP.F32.S32 R22, R24 ;  /* 0x0000001800167245 */ /* 0x001fe20000201400 */
[----:B------:R-:W-:-:S04]  /*44c0*/  IMAD.MOV.U32 R23, RZ, RZ, R24 ;  /* 0x000000ffff177224 */ /* 0x000fc800078e0018 */
[----:B------:R-:W-:-:S04]  /*44d0*/  FFMA R17, R22, -1.5707962512969970703, R19 ;  /* 0xbfc90fda16117823 */ /* 0x000fc80000000013 */
[----:B------:R-:W-:-:S04]  /*44e0*/  FFMA R17, R22, -7.5497894158615963534e-08, R17 ;  /* 0xb3a2216816117823 */ /* 0x000fc80000000011 */
[----:B------:R-:W-:-:S04]  /*44f0*/  FFMA R22, R22, -5.3903029534742383927e-15, R17 ;  /* 0xa7c234c516167823 */ /* 0x000fc80000000011 */
[----:B------:R-:W-:Y:S01]  /*4500*/  IMAD.MOV.U32 R25, RZ, RZ, R22 ;  /* 0x000000ffff197224 */ /* 0x000fe200078e0016 */
[----:B------:R-:W-:Y:S06]  /*4510*/  @!P0 BRA `(.L_x_39) ;  /* 0x0000000000c88947 */ /* 0x000fec0003800000 */
[----:B------:R-:W-:-:S13]  /*4520*/  FSETP.NEU.AND P1, PT, |R19|, +INF , PT ;  /* 0x7f8000001300780b */ /* 0x000fda0003f2d200 */
[----:B------:R-:W-:Y:S01]  /*4530*/  @!P1 FMUL R25, RZ, R19 ;  /* 0x00000013ff199220 */ /* 0x000fe20000400000 */
[----:B------:R-:W-:Y:S01]  /*4540*/  @!P1 IMAD.MOV.U32 R24, RZ, RZ, RZ ;  /* 0x000000ffff189224 */ /* 0x000fe200078e00ff */
[----:B------:R-:W-:Y:S06]  /*4550*/  @!P1 BRA `(.L_x_39) ;  /* 0x0000000000b89947 */ /* 0x000fec0003800000 */
[----:B------:R-:W-:Y:S01]  /*4560*/  IMAD.SHL.U32 R24, R19, 0x100, RZ ;  /* 0x0000010013187824 */ /* 0x000fe200078e00ff */
[----:B------:R-:W-:Y:S01]  /*4570*/  CS2R R20, SRZ ;  /* 0x0000000000147805 */ /* 0x000fe2000001ff00 */
[----:B------:R-:W-:-:S03]  /*4580*/  IMAD.MOV.U32 R25, RZ, RZ, RZ ;  /* 0x000000ffff197224 */ /* 0x000fc600078e00ff */
[----:B------:R-:W-:-:S07]  /*4590*/  LOP3.LUT R24, R24, 0x80000000, RZ, 0xfc, !PT ;  /* 0x8000000018187812 */ /* 0x000fce00078efcff */
.L_x_40:
[----:B0-----:R-:W0:Y:S02]  /*45a0*/  LDC.64 R4, c[0x4][0x40] ;  /* 0x01001000ff047b82 */ /* 0x001e240000000a00 */
[----:B0-----:R-:W-:-:S05]  /*45b0*/  IMAD.WIDE.U32 R16, R20, 0x4, R4 ;  /* 0x0000000414107825 */ /* 0x001fca00078e0004 */
[----:B------:R-:W2:Y:S01]  /*45c0*/  LDG.E.CONSTANT R5, desc[UR20][R16.64] ;  /* 0x0000001410057981 */ /* 0x000ea2000c1e9900 */
[C---:B------:R-:W-:Y:S02]  /*45d0*/  IMAD R26, R20.reuse, 0x4, R1 ;  /* 0x00000004141a7824 */ /* 0x040fe400078e0201 */
[----:B------:R-:W-:-:S05]  /*45e0*/  VIADD R20, R20, 0x1 ;  /* 0x0000000114147836 */ /* 0x000fca0000000000 */
[----:B------:R-:W-:Y:S01]  /*45f0*/  ISETP.NE.AND P1, PT, R20, 0x6, PT ;  /* 0x000000061400780c */ /* 0x000fe20003f25270 */
[----:B--2---:R-:W-:-:S03]  /*4600*/  IMAD.WIDE.U32 R4, R5, R24, RZ ;  /* 0x0000001805047225 */ /* 0x004fc600078e00ff */
[----:B------:R-:W-:-:S05]  /*4610*/  IADD3 R27, P2, PT, R4, R21, RZ ;  /* 0x00000015041b7210 */ /* 0x000fca0007f5e0ff */
[----:B------:R0:W-:Y:S01]  /*4620*/  STL [R26], R27 ;  /* 0x0000001b1a007387 */ /* 0x0001e20000100800 */
[----:B------:R-:W-:-:S03]  /*4630*/  IMAD.X R21, R5, 0x1, R25, P2 ;  /* 0x0000000105157824 */ /* 0x000fc600010e0619 */
        /* <DEDUP_REMOVED lines=19> */
[----:B-1----:R-:W-:Y:S02]  /*4770*/  SHF.R.U32.HI R21, RZ, 0x1e, R20 ;  /* 0x0000001eff157819 */ /* 0x002fe40000011614 */
[----:B------:R-:W-:-:S02]  /*4780*/  SHF.R.S32.HI R16, RZ, 0x1f, R24 ;  /* 0x0000001fff107819 */ /* 0x000fc40000011418 */
[----:B------:R-:W-:Y:S02]  /*4790*/  LOP3.LUT R20, R24, R19, RZ, 0x3c, !PT ;  /* 0x0000001318147212 */ /* 0x000fe400078e3cff */
[C---:B------:R-:W-:Y:S02]  /*47a0*/  LOP3.LUT R4, R16.reuse, R5, RZ, 0x3c, !PT ;  /* 0x0000000510047212 */ /* 0x040fe400078e3cff */
[----:B------:R-:W-:Y:S02]  /*47b0*/  LOP3.LUT R5, R16, R24, RZ, 0x3c, !PT ;  /* 0x0000001810057212 */ /* 0x000fe400078e3cff */
[----:B------:R-:W-:Y:S02]  /*47c0*/  LEA.HI R24, R24, R21, RZ, 0x1 ;  /* 0x0000001518187211 */ /* 0x000fe400078f08ff */
[----:B------:R-:W-:Y:S02]  /*47d0*/  ISETP.GE.AND P2, PT, R20, RZ, PT ;  /* 0x000000ff1400720c */ /* 0x000fe40003f46270 */
[----:B------:R-:W1:Y:S01]  /*47e0*/  I2F.F64.S64 R4, R4 ;  /* 0x0000000400047312 */ /* 0x000e620000301c00 */
[----:B------:R-:W-:-:S04]  /*47f0*/  IMAD.MOV R20, RZ, RZ, -R24 ;  /* 0x000000ffff147224 */ /* 0x000fc800078e0a18 */
[----:B------:R-:W-:Y:S01]  /*4800*/  @!P1 IMAD.MOV.U32 R24, RZ, RZ, R20 ;  /* 0x000000ffff189224 */ /* 0x000fe200078e0014 */
[----:B-1----:R-:W-:-:S10]  /*4810*/  DMUL R16, R4, UR6 ;  /* 0x0000000604107c28 */ /* 0x002fd40008000000 */
[----:B------:R-:W1:Y:S02]  /*4820*/  F2F.F32.F64 R16, R16 ;  /* 0x0000001000107310 */ /* 0x000e640000301000 */
[----:B-1----:R-:W-:-:S07]  /*4830*/  FSEL R25, -R16, R16, !P2 ;  /* 0x0000001010197208 */ /* 0x002fce0005000100 */
.L_x_39:
[----:B------:R-:W-:Y:S02]  /*4840*/  IMAD.MOV.U32 R4, RZ, RZ, 0x37cbac00 ;  /* 0x37cbac00ff047424 */ /* 0x000fe400078e00ff */
[----:B------:R-:W-:Y:S01]  /*4850*/  FMUL R5, R25, R25 ;  /* 0x0000001919057220 */ /* 0x000fe20000400000 */
[----:B------:R-:W-:Y:S01]  /*4860*/  LOP3.LUT R16, R24, 0x1, RZ, 0xc0, !PT ;  /* 0x0000000118107812 */ /* 0x000fe200078ec0ff */
[----:B------:R-:W-:Y:S02]  /*4870*/  IMAD.MOV.U32 R20, RZ, RZ, 0x3c0885e4 ;  /* 0x3c0885e4ff147424 */ /* 0x000fe400078e00ff */
[----:B------:R-:W-:Y:S01]  /*4880*/  FFMA R4, R5, R4, -0.0013887860113754868507 ;  /* 0xbab607ed05047423 */ /* 0x000fe20000000004 */
[----:B------:R-:W-:Y:S01]  /*4890*/  ISETP.NE.U32.AND P1, PT, R16, 0x1, PT ;  /* 0x000000011000780c */ /* 0x000fe20003f25070 */
[----:B------:R-:W-:Y:S02]  /*48a0*/  VIADD R17, R24, 0x1 ;  /* 0x0000000118117836 */ /* 0x000fe40000000000 */
[----:B------:R-:W-:Y:S01]  /*48b0*/  IMAD.MOV.U32 R21, RZ, RZ, 0x3e2aaaa8 ;  /* 0x3e2aaaa8ff157424 */ /* 0x000fe200078e00ff */
[----:B------:R-:W-:-:S02]  /*48c0*/  FSEL R16, R4, -0.00019574658654164522886, P1 ;  /* 0xb94d415304107808 */ /* 0x000fc40000800000 */
[----:B------:R-:W-:Y:S02]  /*48d0*/  FSEL R24, R20, 0.041666727513074874878, !P1 ;  /* 0x3d2aaabb14187808 */ /* 0x000fe40004800000 */
[----:B------:R-:W-:Y:S02]  /*48e0*/  FSEL R4, R25, 1, !P1 ;  /* 0x3f80000019047808 */ /* 0x000fe40004800000 */
[----:B------:R-:W-:Y:S01]  /*48f0*/  LOP3.LUT P2, RZ, R17, 0x2, RZ, 0xc0, !PT ;  /* 0x0000000211ff7812 */ /* 0x000fe2000784c0ff */
[----:B------:R-:W-:Y:S01]  /*4900*/  FFMA R16, R5, R16, R24 ;  /* 0x0000001005107223 */ /* 0x000fe20000000018 */
[----:B------:R-:W-:Y:S01]  /*4910*/  FSEL R25, -R21, -0.4999999701976776123, !P1 ;  /* 0xbeffffff15197808 */ /* 0x000fe20004800100 */
[----:B------:R-:W-:-:S04]  /*4920*/  FFMA R17, R5, R4, RZ ;  /* 0x0000000405117223 */ /* 0x000fc800000000ff */
[----:B------:R-:W-:-:S04]  /*4930*/  FFMA R16, R5, R16, R25 ;  /* 0x0000001005107223 */ /* 0x000fc80000000019 */
[----:B------:R-:W-:-:S04]  /*4940*/  FFMA R4, R17, R16, R4 ;  /* 0x0000001011047223 */ /* 0x000fc80000000004 */
[----:B------:R-:W-:-:S04]  /*4950*/  @P2 FADD R4, RZ, -R4 ;  /* 0x80000004ff042221 */ /* 0x000fc80000000000 */
[----:B------:R-:W-:Y:S01]  /*4960*/  FADD R13, R13, R4 ;  /* 0x000000040d0d7221 */ /* 0x000fe20000000000 */
        /* <DEDUP_REMOVED lines=9> */
.L_x_42:
[----:B-1----:R-:W1:Y:S02]  /*4a00*/  LDC.64 R4, c[0x4][0x40] ;  /* 0x01001000ff047b82 */ /* 0x002e640000000a00 */
[----:B-1----:R-:W-:-:S05]  /*4a10*/  IMAD.WIDE.U32 R16, R24, 0x4, R4 ;  /* 0x0000000418107825 */ /* 0x002fca00078e0004 */
[----:B------:R-:W2:Y:S01]  /*4a20*/  LDG.E.CONSTANT R5, desc[UR20][R16.64] ;  /* 0x0000001410057981 */ /* 0x000ea2000c1e9900 */
[C---:B0-----:R-:W-:Y:S02]  /*4a30*/  IMAD R26, R24.reuse, 0x4, R1 ;  /* 0x00000004181a7824 */ /* 0x041fe400078e0201 */
        /* <DEDUP_REMOVED lines=19> */
[----:B------:R-:W-:Y:S01]  /*4b70*/  UMOV UR7, 0x3bf921fb ;  /* 0x3bf921fb00077882 */ /* 0x000fe20000000000 */
[----:B------:R-:W-:-:S02]  /*4b80*/  ISETP.GE.AND P1, PT, R19, RZ, PT ;  /* 0x000000ff1300720c */ /* 0x000fc40003f26270 */
[-C--:B--2---:R-:W-:Y:S02]  /*4b90*/  @P0 SHF.L.W.U32.HI R22, R5, R16.reuse, R22 ;  /* 0x0000001005160219 */ /* 0x084fe40000010e16 */
[----:B---3--:R-:W-:Y:S02]  /*4ba0*/  @P0 SHF.L.W.U32.HI R5, R4, R16, R5 ;  /* 0x0000001004050219 */ /* 0x008fe40000010e05 */
[--C-:B0-----:R-:W-:Y:S02]  /*4bb0*/  SHF.R.U32.HI R23, RZ, 0x1e, R22.reuse ;  /* 0x0000001eff177819 */ /* 0x101fe40000011616 */
[C---:B------:R-:W-:Y:S01]  /*4bc0*/  SHF.L.W.U32.HI R24, R5.reuse, 0x2, R22 ;  /* 0x0000000205187819 */ /* 0x040fe20000010e16 */
[----:B------:R-:W-:-:S03]  /*4bd0*/  IMAD.SHL.U32 R5, R5, 0x4, RZ ;  /* 0x0000000405057824 */ /* 0x000fc600078e00ff */
[----:B------:R-:W-:Y:S02]  /*4be0*/  SHF.R.S32.HI R16, RZ, 0x1f, R24 ;  /* 0x0000001fff107819 */ /* 0x000fe40000011418 */
[----:B------:R-:W-:Y:S02]  /*4bf0*/  LOP3.LUT R19, R24, R19, RZ, 0x3c, !PT ;  /* 0x0000001318137212 */ /* 0x000fe400078e3cff */
[C---:B------:R-:W-:Y:S02]  /*4c00*/  LOP3.LUT R4, R16.reuse, R5, RZ, 0x3c, !PT ;  /* 0x0000000510047212 */ /* 0x040fe400078e3cff */
[----:B------:R-:W-:Y:S02]  /*4c10*/  LOP3.LUT R5, R16, R24, RZ, 0x3c, !PT ;  /* 0x0000001810057212 */ /* 0x000fe400078e3cff */
[----:B------:R-:W-:Y:S02]  /*4c20*/  LEA.HI R23, R24, R23, RZ, 0x1 ;  /* 0x0000001718177211 */ /* 0x000fe400078f08ff */
[----:B------:R-:W-:-:S02]  /*4c30*/  ISETP.GE.AND P0, PT, R19, RZ, PT ;  /* 0x000000ff1300720c */ /* 0x000fc40003f06270 */
[----:B------:R-:W0:Y:S01]  /*4c40*/  I2F.F64.S64 R4, R4 ;  /* 0x0000000400047312 */ /* 0x000e220000301c00 */
[----:B------:R-:W-:-:S04]  /*4c50*/  IMAD.MOV R19, RZ, RZ, -R23 ;  /* 0x000000ffff137224 */ /* 0x000fc800078e0a17 */
[----:B------:R-:W-:Y:S01]  /*4c60*/  @!P1 IMAD.MOV.U32 R23, RZ, RZ, R19 ;  /* 0x000000ffff179224 */ /* 0x000fe200078e0013 */
[----:B0-----:R-:W-:-:S10]  /*4c70*/  DMUL R16, R4, UR6 ;  /* 0x0000000604107c28 */ /* 0x001fd40008000000 */
[----:B------:R-:W0:Y:S02]  /*4c80*/  F2F.F32.F64 R16, R16 ;  /* 0x0000001000107310 */ /* 0x000e240000301000 */
[----:B0-----:R-:W-:-:S07]  /*4c90*/  FSEL R22, -R16, R16, !P0 ;  /* 0x0000001010167208 */ /* 0x001fce0004000100 */
.L_x_41:
[----:B------:R-:W-:Y:S02]  /*4ca0*/  IMAD.MOV.U32 R4, RZ, RZ, 0x37cbac00 ;  /* 0x37cbac00ff047424 */ /* 0x000fe400078e00ff */
[----:B------:R-:W-:Y:S01]  /*4cb0*/  FMUL R5, R22, R22 ;  /* 0x0000001616057220 */ /* 0x000fe20000400000 */
[C---:B------:R-:W-:Y:S02]  /*4cc0*/  LOP3.LUT R16, R23.reuse, 0x1, RZ, 0xc0, !PT ;  /* 0x0000000117107812 */ /* 0x040fe400078ec0ff */
[----:B------:R-:W-:Y:S01]  /*4cd0*/  LOP3.LUT P1, RZ, R23, 0x2, RZ, 0xc0, !PT ;  /* 0x0000000217ff7812 */ /* 0x000fe2000782c0ff */
[----:B------:R-:W-:Y:S01]  /*4ce0*/  FFMA R4, R5, R4, -0.0013887860113754868507 ;  /* 0xbab607ed05047423 */ /* 0x000fe20000000004 */
[----:B------:R-:W-:-:S04]  /*4cf0*/  ISETP.NE.U32.AND P0, PT, R16, 0x1, PT ;  /* 0x000000011000780c */ /* 0x000fc80003f05070 */
[----:B------:R-:W-:Y:S02]  /*4d00*/  FSEL R20, R20, 0.041666727513074874878, P0 ;  /* 0x3d2aaabb14147808 */ /* 0x000fe40000000000 */
[----:B------:R-:W-:Y:S02]  /*4d10*/  FSEL R4, R4, -0.00019574658654164522886, !P0 ;  /* 0xb94d415304047808 */ /* 0x000fe40004000000 */
[----:B------:R-:W-:Y:S02]  /*4d20*/  FSEL R22, R22, 1, P0 ;  /* 0x3f80000016167808 */ /* 0x000fe40000000000 */
[----:B------:R-:W-:Y:S01]  /*4d30*/  FSEL R21, -R21, -0.4999999701976776123, P0 ;  /* 0xbeffffff15157808 */ /* 0x000fe20000000100 */
[C---:B------:R-:W-:Y:S02]  /*4d40*/  FFMA R4, R5.reuse, R4, R20 ;  /* 0x0000000405047223 */ /* 0x040fe40000000014 */
[C---:B------:R-:W-:Y:S02]  /*4d50*/  FFMA R17, R5.reuse, R22, RZ ;  /* 0x0000001605117223 */ /* 0x040fe400000000ff */
[----:B------:R-:W-:-:S04]  /*4d60*/  FFMA R4, R5, R4, R21 ;  /* 0x0000000405047223 */ /* 0x000fc80000000015 */
[----:B------:R-:W-:-:S04]  /*4d70*/  FFMA R17, R17, R4, R22 ;  /* 0x0000000411117223 */ /* 0x000fc80000000016 */
[----:B------:R-:W-:-:S04]  /*4d80*/  @P1 FADD R17, RZ, -R17 ;  /* 0x80000011ff111221 */ /* 0x000fc80000000000 */
[----:B------:R-:W-:Y:S01]  /*4d90*/  FADD R14, R14, R17 ;  /* 0x000000110e0e7221 */ /* 0x000fe20000000000 */
[----:B------:R-:W-:Y:S06]  /*4da0*/  BRA `(.L_x_37) ;  /* 0x0000001000947947 */ /* 0x000fec0003800000 */
.L_x_38:
[----:B------:R-:W-:Y:S01]  /*4db0*/  FSETP.NEU.AND P0, PT, |R22|, 1, PT ;  /* 0x3f8000001600780b */ /* 0x000fe20003f0d200 */
[----:B------:R-:W-:Y:S01]  /*4dc0*/  BSSY.RECONVERGENT B1, `(.L_x_43) ;  /* 0x0000046000017945 */ /* 0x000fe20003800200 */
[----:B------:R-:W-:Y:S01]  /*4dd0*/  FSETP.NEU.AND P1, PT, |R20|, 1, PT ;  /* 0x3f8000001400780b */ /* 0x000fe20003f2d200 */
[----:B------:R-:W-:Y:S02]  /*4de0*/  IMAD.MOV.U32 R4, RZ, RZ, 0x3f800000 ;  /* 0x3f800000ff047424 */ /* 0x000fe400078e00ff */
[----:B------:R-:W-:-:S08]  /*4df0*/  IMAD.MOV.U32 R5, RZ, RZ, 0x3f800000 ;  /* 0x3f800000ff057424 */ /* 0x000fd000078e00ff */
[----:B------:R-:W-:Y:S05]  /*4e00*/  @!P0 BRA `(.L_x_44) ;  /* 0x0000000400048947 */ /* 0x000fea0003800000 */
[----:B------:R-:W-:-:S13]  /*4e10*/  FSETP.NAN.AND P0, PT, |R22|, |R22|, PT ;  /* 0x400000161600720b */ /* 0x000fda0003f08200 */
[----:B------:R-:W-:Y:S01]  /*4e20*/  @P0 FADD R5, |R22|, 2 ;  /* 0x4000000016050421 */ /* 0x000fe20000000200 */
[----:B------:R-:W-:Y:S06]  /*4e30*/  @P0 BRA `(.L_x_44) ;  /* 0x0000000000f80947 */ /* 0x000fec0003800000 */
[C---:B------:R-:W-:Y:S01]  /*4e40*/  FMUL R5, |R22|.reuse, 16777216 ;  /* 0x4b80000016057820 */ /* 0x040fe20000400200 */
[----:B------:R-:W-:-:S04]  /*4e50*/  FSETP.GEU.AND P0, PT, |R22|, 1.175494350822287508e-38, PT ;  /* 0x008000001600780b */ /* 0x000fc80003f0e200 */
[----:B------:R-:W-:Y:S02]  /*4e60*/  FSEL R5, R5, |R22|, !P0 ;  /* 0x4000001605057208 */ /* 0x000fe40004000000 */
[----:B------:R-:W-:Y:S02]  /*4e70*/  FSEL R17, RZ, -24, P0 ;  /* 0xc1c00000ff117808 */ /* 0x000fe40000000000 */
[----:B------:R-:W-:Y:S01]  /*4e80*/  FSETP.NEU.AND P0, PT, |R22|, +INF , PT ;  /* 0x7f8000001600780b */ /* 0x000fe20003f0d200 */
[----:B------:R-:W-:-:S03]  /*4e90*/  VIADD R16, R5, 0xc0cafb0d ;  /* 0xc0cafb0d05107836 */ /* 0x000fc60000000000 */
[----:B------:R-:W-:Y:S02]  /*4ea0*/  FSETP.NEU.AND P0, PT, |R22|, RZ, P0 ;  /* 0x000000ff1600720b */ /* 0x000fe4000070d200 */
[----:B------:R-:W-:-:S05]  /*4eb0*/  LOP3.LUT R24, R16, 0xff800000, RZ, 0xc0, !PT ;  /* 0xff80000010187812 */ /* 0x000fca00078ec0ff */
[----:B------:R-:W-:Y:S01]  /*4ec0*/  IMAD.IADD R16, R5, 0x1, -R24 ;  /* 0x0000000105107824 */ /* 0x000fe200078e0a18 */
[----:B------:R-:W-:-:S03]  /*4ed0*/  I2FP.F32.S32 R24, R24 ;  /* 0x0000001800187245 */ /* 0x000fc60000201400 */
[C---:B------:R-:W-:Y:S01]  /*4ee0*/  FADD R5, R16.reuse, 1 ;  /* 0x3f80000010057421 */ /* 0x040fe20000000000 */
[----:B------:R-:W-:Y:S01]  /*4ef0*/  FADD R23, R16, -1 ;  /* 0xbf80000010177421 */ /* 0x000fe20000000000 */
[----:B------:R-:W-:Y:S01]  /*4f00*/  FFMA R21, R24, 1.1920928955078125e-07, R17 ;  /* 0x3400000018157823 */ /* 0x000fe20000000011 */
[----:B------:R-:W-:Y:S02]  /*4f10*/  IMAD.MOV.U32 R24, RZ, RZ, 0x3a2c32e4 ;  /* 0x3a2c32e4ff187424 */ /* 0x000fe400078e00ff */
[----:B------:R-:W-:Y:S01]  /*4f20*/  @!P0 FADD R22, |R22|, |R22| ;  /* 0x4000001616168221 */ /* 0x000fe20000000200 */
[----:B------:R-:W-:Y:S01]  /*4f30*/  FADD R16, R23, R23 ;  /* 0x0000001717107221 */ /* 0x000fe20000000000 */
[----:B------:R-:W0:Y:S03]  /*4f40*/  MUFU.RCP R5, R5 ;  /* 0x0000000500057308 */ /* 0x000e260000001000 */
[----:B0-----:R-:W-:-:S04]  /*4f50*/  FMUL R16, R5, R16 ;  /* 0x0000001005107220 */ /* 0x001fc80000400000 */
[----:B------:R-:W-:Y:S01]  /*4f60*/  FADD R19, R23, -R16 ;  /* 0x8000001017137221 */ /* 0x000fe20000000000 */
[----:B------:R-:W-:-:S03]  /*4f70*/  FFMA R17, R16, 1.4426950216293334961, R21 ;  /* 0x3fb8aa3b10117823 */ /* 0x000fc60000000015 */
[----:B------:R-:W-:Y:S01]  /*4f80*/  FADD R26, R19, R19 ;  /* 0x00000013131a7221 */ /* 0x000fe20000000000 */
[CC--:B------:R-:W-:Y:S01]  /*4f90*/  FMUL R19, R16.reuse, R16.reuse ;  /* 0x0000001010137220 */ /* 0x0c0fe20000400000 */
[----:B------:R-:W-:Y:S02]  /*4fa0*/  FADD R21, R21, -R17 ;  /* 0x8000001115157221 */ /* 0x000fe40000000000 */
[----:B------:R-:W-:Y:S01]  /*4fb0*/  FFMA R26, R23, -R16, R26 ;  /* 0x80000010171a7223 */ /* 0x000fe2000000001a */
[----:B------:R-:W-:Y:S01]  /*4fc0*/  FFMA R24, R19, R24, 0.0032181653659790754318 ;  /* 0x3b52e7db13187423 */ /* 0x000fe20000000018 */
[----:B------:R-:W-:Y:S02]  /*4fd0*/  FFMA R21, R16, 1.4426950216293334961, R21 ;  /* 0x3fb8aa3b10157823 */ /* 0x000fe40000000015 */
[----:B------:R-:W-:Y:S01]  /*4fe0*/  FMUL R26, R5, R26 ;  /* 0x0000001a051a7220 */ /* 0x000fe20000400000 */
[----:B------:R-:W-:-:S03]  /*4ff0*/  FFMA R24, R19, R24, 0.018033718690276145935 ;  /* 0x3c93bb7313187423 */ /* 0x000fc60000000018 */
[----:B------:R-:W-:Y:S01]  /*5000*/  FFMA R21, R26, 1.4426950216293334961, R21 ;  /* 0x3fb8aa3b1a157823 */ /* 0x000fe20000000015 */
[----:B------:R-:W-:-:S03]  /*5010*/  FFMA R24, R19, R24, 0.12022458761930465698 ;  /* 0x3df6384f13187423 */ /* 0x000fc60000000018 */
[----:B------:R-:W-:Y:S01]  /*5020*/  FFMA R21, R16, 1.9251366722983220825e-08, R21 ;  /* 0x32a55e3410157823 */ /* 0x000fe20000000015 */
[----:B------:R-:W-:-:S04]  /*5030*/  FMUL R19, R19, R24 ;  /* 0x0000001813137220 */ /* 0x000fc80000400000 */
        /* <DEDUP_REMOVED lines=11> */
[----:B------:R-:W-:Y:S02]  /*50f0*/  FFMA R24, R17, 2, R24 ;  /* 0x4000000011187823 */ /* 0x000fe40000000018 */
[----:B------:R1:W2:Y:S01]  /*5100*/  F2I.NTZ R19, R5 ;  /* 0x0000000500137305 */ /* 0x0002a20000203100 */
[----:B0-----:R-:W-:Y:S01]  /*5110*/  FADD R17, R5, -R16 ;  /* 0x8000001005117221 */ /* 0x001fe20000000000 */
[----:B------:R-:W-:-:S03]  /*5120*/  FSETP.GT.AND P2, PT, R16, RZ, PT ;  /* 0x000000ff1000720b */ /* 0x000fc60003f44000 */
[----:B------:R-:W-:Y:S01]  /*5130*/  FADD R17, R17, R24 ;  /* 0x0000001811117221 */ /* 0x000fe20000000000 */
[----:B------:R-:W-:Y:S02]  /*5140*/  SEL R16, RZ, 0x83000000, P2 ;  /* 0x83000000ff107807 */ /* 0x000fe40001000000 */
[----:B------:R-:W-:Y:S01]  /*5150*/  FSETP.GEU.AND P2, PT, R5, RZ, PT ;  /* 0x000000ff0500720b */ /* 0x000fe20003f4e000 */
[C---:B------:R-:W-:Y:S02]  /*5160*/  FFMA R24, R17.reuse, R26, 0.0013391353422775864601 ;  /* 0x3aaf85ed11187423 */ /* 0x040fe4000000001a */
[----:B------:R-:W-:Y:S01]  /*5170*/  VIADD R21, R16, 0x7f000000 ;  /* 0x7f00000010157836 */ /* 0x000fe20000000000 */
[----:B-1----:R-:W-:Y:S01]  /*5180*/  FSEL R5, RZ, +INF , !P2 ;  /* 0x7f800000ff057808 */ /* 0x002fe20005000000 */
[----:B------:R-:W-:Y:S01]  /*5190*/  FFMA R24, R17, R24, 0.0096188392490148544312 ;  /* 0x3c1d985611187423 */ /* 0x000fe20000000018 */
[----:B--2---:R-:W-:-:S03]  /*51a0*/  IMAD R19, R19, 0x800000, -R16 ;  /* 0x0080000013137824 */ /* 0x004fc600078e0a10 */
[----:B------:R-:W-:-:S04]  /*51b0*/  FFMA R24, R17, R24, 0.055503588169813156128 ;  /* 0x3d6357bb11187423 */ /* 0x000fc80000000018 */
[----:B------:R-:W-:-:S04]  /*51c0*/  FFMA R24, R17, R24, 0.24022644758224487305 ;  /* 0x3e75fdec11187423 */ /* 0x000fc80000000018 */
[----:B------:R-:W-:-:S04]  /*51d0*/  FFMA R24, R17, R24, 0.69314718246459960938 ;  /* 0x3f31721811187423 */ /* 0x000fc80000000018 */
[----:B------:R-:W-:-:S04]  /*51e0*/  FFMA R24, R17, R24, 1 ;  /* 0x3f80000011187423 */ /* 0x000fc80000000018 */
[----:B------:R-:W-:-:S04]  /*51f0*/  FMUL R24, R21, R24 ;  /* 0x0000001815187220 */ /* 0x000fc80000400000 */
[----:B------:R-:W-:Y:S01]  /*5200*/  @!P3 FMUL R5, R19, R24 ;  /* 0x000000181305b220 */ /* 0x000fe20000400000 */
[----:B------:R-:W-:-:S07]  /*5210*/  @!P0 LOP3.LUT R5, R22, 0x7fffffff, RZ, 0xc0, !PT ;  /* 0x7fffffff16058812 */ /* 0x000fce00078ec0ff */
.L_x_44:
[----:B------:R-:W-:Y:S05]  /*5220*/  BSYNC.RECONVERGENT B1 ;  /* 0x0000000000017941 */ /* 0x000fea0003800200 */
.L_x_43:
[----:B------:R-:W-:Y:S04]  /*5230*/  BSSY.RECONVERGENT B1, `(.L_x_45) ;  /* 0x0000043000017945 */ /* 0x000fe80003800200 */
[----:B------:R-:W-:Y:S05]  /*5240*/  @!P1 BRA `(.L_x_46) ;  /* 0x0000000400049947 */ /* 0x000fea0003800000 */
[----:B------:R-:W-:-:S13]  /*5250*/  FSETP.NAN.AND P0, PT, |R20|, |R20|, PT ;  /* 0x400000141400720b */ /* 0x000fda0003f08200 */
[----:B------:R-:W-:Y:S01]  /*5260*/  @P0 FADD R4, |R20|, 2 ;  /* 0x4000000014040421 */ /* 0x000fe20000000200 */
[----:B------:R-:W-:Y:S06]  /*5270*/  @P0 BRA `(.L_x_46) ;  /* 0x0000000000f80947 */ /* 0x000fec0003800000 */
[C---:B------:R-:W-:Y:S01]  /*5280*/  FMUL R17, |R20|.reuse, 16777216 ;  /* 0x4b80000014117820 */ /* 0x040fe20000400200 */
[----:B------:R-:W-:Y:S01]  /*5290*/  FSETP.GEU.AND P0, PT, |R20|, 1.175494350822287508e-38, PT ;  /* 0x008000001400780b */ /* 0x000fe20003f0e200 */
[----:B------:R-:W-:-:S03]  /*52a0*/  IMAD.MOV.U32 R26, RZ, RZ, 0x3a2c32e4 ;  /* 0x3a2c32e4ff1a7424 */ /* 0x000fc600078e00ff */
        /* <DEDUP_REMOVED lines=11> */
[----:B------:R-:W-:Y:S02]  /*5360*/  @!P0 FADD R20, |R20|, |R20| ;  /* 0x4000001414148221 */ /* 0x000fe40000000200 */
[----:B------:R-:W-:Y:S01]  /*5370*/  FADD R17, R22, R22 ;  /* 0x0000001616117221 */ /* 0x000fe20000000000 */
[----:B------:R-:W0:Y:S03]  /*5380*/  MUFU.RCP R4, R4 ;  /* 0x0000000400047308 */ /* 0x000e260000001000 */
[----:B0-----:R-:W-:-:S04]  /*5390*/  FMUL R17, R4, R17 ;  /* 0x0000001104117220 */ /* 0x001fc80000400000 */
        /* <DEDUP_REMOVED lines=26> */
[----:B------:R-:W1:Y:S01]  /*5540*/  F2I.NTZ R22, R4 ;  /* 0x0000000400167305 */ /* 0x000e620000203100 */
[----:B0-----:R-:W-:Y:S01]  /*5550*/  FADD R16, R4, -R17 ;  /* 0x8000001104107221 */ /* 0x001fe20000000000 */
[----:B------:R-:W-:-:S03]  /*5560*/  FSETP.GT.AND P1, PT, R17, RZ, PT ;  /* 0x000000ff1100720b */ /* 0x000fc60003f24000 */
[----:B------:R-:W-:Y:S01]  /*5570*/  FADD R16, R16, R19 ;  /* 0x0000001310107221 */ /* 0x000fe20000000000 */
[----:B------:R-:W-:Y:S02]  /*5580*/  SEL R17, RZ, 0x83000000, P1 ;  /* 0x83000000ff117807 */ /* 0x000fe40000800000 */
[----:B------:R-:W-:Y:S01]  /*5590*/  FSETP.GEU.AND P1, PT, R4, RZ, PT ;  /* 0x000000ff0400720b */ /* 0x000fe20003f2e000 */
[----:B------:R-:W-:Y:S02]  /*55a0*/  FFMA R19, R16, R21, 0.0013391353422775864601 ;  /* 0x3aaf85ed10137423 */ /* 0x000fe40000000015 */
[----:B-1----:R-:W-:Y:S01]  /*55b0*/  IMAD R22, R22, 0x800000, -R17 ;  /* 0x0080000016167824 */ /* 0x002fe200078e0a11 */
[----:B------:R-:W-:Y:S01]  /*55c0*/  FSEL R4, RZ, +INF , !P1 ;  /* 0x7f800000ff047808 */ /* 0x000fe20004800000 */
[----:B------:R-:W-:-:S04]  /*55d0*/  FFMA R19, R16, R19, 0.0096188392490148544312 ;  /* 0x3c1d985610137423 */ /* 0x000fc80000000013 */
[----:B------:R-:W-:-:S04]  /*55e0*/  FFMA R19, R16, R19, 0.055503588169813156128 ;  /* 0x3d6357bb10137423 */ /* 0x000fc80000000013 */
[----:B------:R-:W-:-:S04]  /*55f0*/  FFMA R19, R16, R19, 0.24022644758224487305 ;  /* 0x3e75fdec10137423 */ /* 0x000fc80000000013 */
[----:B------:R-:W-:Y:S01]  /*5600*/  FFMA R21, R16, R19, 0.69314718246459960938 ;  /* 0x3f31721810157423 */ /* 0x000fe20000000013 */
[----:B------:R-:W-:-:S03]  /*5610*/  VIADD R19, R17, 0x7f000000 ;  /* 0x7f00000011137836 */ /* 0x000fc60000000000 */
[----:B------:R-:W-:-:S04]  /*5620*/  FFMA R16, R16, R21, 1 ;  /* 0x3f80000010107423 */ /* 0x000fc80000000015 */
[----:B------:R-:W-:-:S04]  /*5630*/  FMUL R19, R19, R16 ;  /* 0x0000001013137220 */ /* 0x000fc80000400000 */
[----:B------:R-:W-:Y:S01]  /*5640*/  @!P2 FMUL R4, R22, R19 ;  /* 0x000000131604a220 */ /* 0x000fe20000400000 */
[----:B------:R-:W-:-:S07]  /*5650*/  @!P0 LOP3.LUT R4, R20, 0x7fffffff, RZ, 0xc0, !PT ;  /* 0x7fffffff14048812 */ /* 0x000fce00078ec0ff */
.L_x_46:
[----:B------:R-:W-:Y:S05]  /*5660*/  BSYNC.RECONVERGENT B1 ;  /* 0x0000000000017941 */ /* 0x000fea0003800200 */
.L_x_45:
[----:B------:R-:W-:-:S05]  /*5670*/  FADD R5, R4, R5 ;  /* 0x0000000504057221 */ /* 0x000fca0000000000 */
[----:B------:R-:W-:-:S13]  /*5680*/  FSETP.GEU.AND P0, PT, R5, R0, PT ;  /* 0x000000000500720b */ /* 0x000fda0003f0e000 */
        /* <DEDUP_REMOVED lines=23> */
.L_x_48:
        /* <DEDUP_REMOVED lines=42> */
.L_x_47:
        /* <DEDUP_REMOVED lines=28> */
.L_x_50:
        /* <DEDUP_REMOVED lines=42> */
.L_x_49:
        /* <DEDUP_REMOVED lines=15> */
[----:B------:R-:W-:-:S07]  /*5ff0*/  FADD R14, R14, R17 ;  /* 0x000000110e0e7221 */ /* 0x000fce0000000000 */
.L_x_37:
[----:B------:R-:W-:Y:S05]  /*6000*/  BSYNC.RECONVERGENT B0 ;  /* 0x0000000000007941 */ /* 0x000fea0003800200 */
.L_x_36:
[----:B------:R-:W-:-:S06]  /*6010*/  UIADD3 UR5, UPT, UPT, UR5, 0x1, URZ ;  /* 0x0000000105057890 */ /* 0x000fcc000fffe0ff */
[----:B------:R-:W-:-:S13]  /*6020*/  ISETP.NE.AND P0, PT, R12, UR5, PT ;  /* 0x000000050c007c0c */ /* 0x000fda000bf05270 */
[----:B------:R-:W-:Y:S05]  /*6030*/  @P0 BRA `(.L_x_51) ;  /* 0xffffffe000b00947 */ /* 0x000fea000383ffff */
.L_x_35:
[CC--:B------:R-:W-:Y:S01]  /*6040*/  FSETP.GT.AND P2, PT, |R14|.reuse, |R13|.reuse, PT ;  /* 0x4000000d0e00720b */ /* 0x0c0fe20003f44200 */
[----:B------:R-:W-:Y:S03]  /*6050*/  BSSY.RECONVERGENT B0, `(.L_x_52) ;  /* 0x000000e000007945 */ /* 0x000fe60003800200 */
[----:B------:R-:W-:Y:S02]  /*6060*/  FSEL R5, |R14|, |R13|, P2 ;  /* 0x4000000d0e057208 */ /* 0x000fe40001000200 */
[----:B------:R-:W-:Y:S02]  /*6070*/  FSEL R4, |R13|, |R14|, P2 ;  /* 0x4000000e0d047208 */ /* 0x000fe40001000200 */
[----:B------:R-:W2:Y:S08]  /*6080*/  MUFU.RCP R12, R5 ;  /* 0x00000005000c7308 */ /* 0x000eb00000001000 */
[----:B------:R-:W3:Y:S01]  /*6090*/  FCHK P0, R4, R5 ;  /* 0x0000000504007302 */ /* 0x000ee20000000000 */
[----:B--2---:R-:W-:-:S04]  /*60a0*/  FFMA R11, -R5, R12, 1 ;  /* 0x3f800000050b7423 */ /* 0x004fc8000000010c */
[----:B------:R-:W-:-:S04]  /*60b0*/  FFMA R11, R12, R11, R12 ;  /* 0x0000000b0c0b7223 */ /* 0x000fc8000000000c */
[----:B------:R-:W-:-:S04]  /*60c0*/  FFMA R12, R4, R11, RZ ;  /* 0x0000000b040c7223 */ /* 0x000fc800000000ff */
[----:B------:R-:W-:-:S04]  /*60d0*/  FFMA R15, -R5, R12, R4 ;  /* 0x0000000c050f7223 */ /* 0x000fc80000000104 */
[----:B------:R-:W-:Y:S01]  /*60e0*/  FFMA R11, R11, R15, R12 ;  /* 0x0000000f0b0b7223 */ /* 0x000fe2000000000c */
[----:B---3--:R-:W-:Y:S06]  /*60f0*/  @!P0 BRA `(.L_x_53) ;  /* 0x00000000000c8947 */ /* 0x008fec0003800000 */
[----:B------:R-:W-:-:S07]  /*6100*/  MOV R12, 0x6120 ;  /* 0x00006120000c7802 */ /* 0x000fce0000000f00 */
[----:B01----:R-:W-:Y:S05]  /*6110*/  CALL.REL.NOINC `($__internal_0_$__cuda_sm3x_div_rn_noftz_f32_slowpath) ;  /* 0x0000000400087944 */ /* 0x003fea0003c00000 */
[----:B------:R-:W-:-:S07]  /*6120*/  IMAD.MOV.U32 R11, RZ, RZ, R4 ;  /* 0x000000ffff0b7224 */ /* 0x000fce00078e0004 */
.L_x_53:
[----:B------:R-:W-:Y:S05]  /*6130*/  BSYNC.RECONVERGENT B0 ;  /* 0x0000000000007941 */ /* 0x000fea0003800200 */
.L_x_52:
[----:B------:R-:W2:Y:S02]  /*6140*/  LDC.64 R16, c[0x0][0x388] ;  /* 0x0000e200ff107b82 */ /* 0x000ea40000000a00 */
[----:B--2---:R2:W3:Y:S01]  /*6150*/  LDG.E R4, desc[UR20][R16.64+0x4] ;  /* 0x0000041410047981 */ /* 0x0044e2000c1e1900 */
[----:B------:R-:W-:Y:S02]  /*6160*/  IMAD.MOV.U32 R15, RZ, RZ, 0x3b33710b ;  /* 0x3b33710bff0f7424 */ /* 0x000fe400078e00ff */
[----:B------:R-:W-:Y:S01]  /*6170*/  FMUL R12, R11, R11 ;  /* 0x0000000b0b0c7220 */ /* 0x000fe20000400000 */
[----:B------:R-:W-:Y:S01]  /*6180*/  SHF.R.U32.HI R18, RZ, 0x2, R3 ;  /* 0x00000002ff127819 */ /* 0x000fe20000011603 */
[----:B------:R-:W-:Y:S01]  /*6190*/  VIADD R2, R2, 0x587c5 ;  /* 0x000587c502027836 */ /* 0x000fe20000000000 */
[C---:B------:R-:W-:Y:S01]  /*61a0*/  ISETP.GE.AND P0, PT, R13.reuse, RZ, PT ;  /* 0x000000ff0d00720c */ /* 0x040fe20003f06270 */
[----:B------:R-:W-:Y:S01]  /*61b0*/  FFMA R15, R12, R15, -0.015681877732276916504 ;  /* 0xbc8077480c0f7423 */ /* 0x000fe2000000000f */
[----:B------:R-:W-:Y:S01]  /*61c0*/  LOP3.LUT R18, R18, R3, RZ, 0x3c, !PT ;  /* 0x0000000312127212 */ /* 0x000fe200078e3cff */
[----:B------:R-:W4:Y:S01]  /*61d0*/  S2R R22, SR_TID.X ;  /* 0x0000000000167919 */ /* 0x000f220000002100 */
[----:B------:R-:W-:Y:S01]  /*61e0*/  FSETP.NEU.AND P3, PT, |R13|, |R14|, PT ;  /* 0x4000000e0d00720b */ /* 0x000fe20003f6d200 */
[C---:B------:R-:W-:Y:S01]  /*61f0*/  FFMA R15, R12.reuse, R15, 0.042200751602649688721 ;  /* 0x3d2cdab20c0f7423 */ /* 0x040fe2000000000f */
[----:B--2---:R-:W-:Y:S01]  /*6200*/  IMAD.MOV.U32 R17, RZ, RZ, 0x3f6ee581 ;  /* 0x3f6ee581ff117424 */ /* 0x004fe200078e00ff */
[----:B------:R-:W-:Y:S01]  /*6210*/  FSETP.NEU.AND P1, PT, R5, RZ, PT ;  /* 0x000000ff0500720b */ /* 0x000fe20003f2d000 */
[----:B------:R-:W4:Y:S01]  /*6220*/  LDCU UR5, c[0x0][0x360] ;  /* 0x00006c00ff0577ac */ /* 0x000f220008000800 */
[----:B------:R-:W-:-:S04]  /*6230*/  FFMA R15, R12, R15, -0.074792981147766113281 ;  /* 0xbd992d100c0f7423 */ /* 0x000fc8000000000f */
[----:B------:R-:W-:-:S04]  /*6240*/  FFMA R15, R12, R15, 0.10640415549278259277 ;  /* 0x3dd9ea6c0c0f7423 */ /* 0x000fc8000000000f */
[----:B------:R-:W-:-:S04]  /*6250*/  FFMA R15, R12, R15, -0.14207722246646881104 ;  /* 0xbe117cb10c0f7423 */ /* 0x000fc8000000000f */
[----:B------:R-:W-:-:S04]  /*6260*/  FFMA R15, R12, R15, 0.19993925094604492188 ;  /* 0x3e4cbce00c0f7423 */ /* 0x000fc8000000000f */
[----:B------:R-:W-:-:S04]  /*6270*/  FFMA R15, R12, R15, -0.33333197236061096191 ;  /* 0xbeaaaa7d0c0f7423 */ /* 0x000fc8000000000f */
[----:B------:R-:W-:Y:S01]  /*6280*/  FMUL R12, R12, R15 ;  /* 0x0000000f0c0c7220 */ /* 0x000fe20000400000 */
[----:B------:R-:W-:-:S03]  /*6290*/  IMAD.SHL.U32 R15, R18, 0x2, RZ ;  /* 0x00000002120f7824 */ /* 0x000fc600078e00ff */
[----:B------:R-:W-:Y:S01]  /*62a0*/  FFMA R12, R12, R11, R11 ;  /* 0x0000000b0c0c7223 */ /* 0x000fe2000000000b */
[----:B------:R-:W-:-:S03]  /*62b0*/  IMAD.SHL.U32 R11, R6, 0x10, RZ ;  /* 0x00000010060b7824 */ /* 0x000fc600078e00ff */
[C---:B------:R-:W-:Y:S02]  /*62c0*/  FFMA R3, R17.reuse, 1.6832555532455444336, -R12 ;  /* 0x3fd774eb11037823 */ /* 0x040fe4000000080c */
[----:B------:R-:W-:Y:S02]  /*62d0*/  LOP3.LUT R15, R18, R15, R11, 0x96, !PT ;  /* 0x0000000f120f7212 */ /* 0x000fe400078e960b */
[----:B------:R-:W-:Y:S01]  /*62e0*/  FSEL R11, R17, 1.8663789033889770508, P2 ;  /* 0x3feee581110b7808 */ /* 0x000fe20001000000 */
[----:B------:R-:W-:Y:S01]  /*62f0*/  IMAD.MOV.U32 R17, RZ, RZ, 0x2f800000 ;  /* 0x2f800000ff117424 */ /* 0x000fe200078e00ff */
[----:B------:R-:W-:Y:S02]  /*6300*/  LOP3.LUT R15, R15, R6, RZ, 0x3c, !PT ;  /* 0x000000060f0f7212 */ /* 0x000fe400078e3cff */
[-C--:B------:R-:W-:Y:S02]  /*6310*/  FSEL R3, R3, R12.reuse, P2 ;  /* 0x0000000c03037208 */ /* 0x080fe40001000000 */
[----:B------:R-:W-:Y:S01]  /*6320*/  FSEL R12, R12, -R12, P2 ;  /* 0x8000000c0c0c7208 */ /* 0x000fe20001000000 */
[----:B------:R-:W-:-:S04]  /*6330*/  IMAD.IADD R5, R15, 0x1, R2 ;  /* 0x000000010f057824 */ /* 0x000fc800078e0202 */
[----:B------:R-:W-:Y:S01]  /*6340*/  @!P0 FFMA R3, R11, 1.6832555532455444336, R12 ;  /* 0x3fd774eb0b038823 */ /* 0x000fe2000000000c */
[----:B------:R-:W-:Y:S01]  /*6350*/  IMAD.MOV.U32 R11, RZ, RZ, 0x4016cbe4 ;  /* 0x4016cbe4ff0b7424 */ /* 0x000fe200078e00ff */
[----:B------:R-:W-:-:S04]  /*6360*/  I2FP.F32.U32 R12, R5 ;  /* 0x00000005000c7245 */ /* 0x000fc80000201000 */
[----:B------:R-:W-:Y:S01]  /*6370*/  @!P3 FSEL R3, R11, 0.78539818525314331055, !P0 ;  /* 0x3f490fdb0b03b808 */ /* 0x000fe20004000000 */
[----:B------:R-:W-:Y:S01]  /*6380*/  FADD R11, |R14|, |R13| ;  /* 0x4000000d0e0b7221 */ /* 0x000fe20000000200 */
[----:B------:R-:W-:Y:S01]  /*6390*/  @!P1 FSEL R3, RZ, 3.1415927410125732422, P0 ;  /* 0x40490fdbff039808 */ /* 0x000fe20000000000 */
[----:B------:R-:W-:-:S03]  /*63a0*/  FFMA R20, R12, R17, 1.1641532182693481445e-10 ;  /* 0x2f0000000c147423 */ /* 0x000fc60000000011 */
[----:B------:R-:W-:Y:S01]  /*63b0*/  LOP3.LUT R14, R3, 0x80000000, R14, 0xb8, !PT ;  /* 0x80000000030e7812 */ /* 0x000fe200078eb80e */
[----:B------:R-:W2:Y:S01]  /*63c0*/  F2F.F64.F32 R12, R20 ;  /* 0x00000014000c7310 */ /* 0x000ea20000201800 */
[C---:B------:R-:W-:Y:S01]  /*63d0*/  FSETP.NAN.AND P0, PT, R11.reuse, R11, PT ;  /* 0x0000000b0b00720b */ /* 0x040fe20003f08000 */
[----:B------:R-:W4:Y:S03]  /*63e0*/  S2R R3, SR_CTAID.X ;  /* 0x0000000000037919 */ /* 0x000f260000002500 */
[----:B------:R-:W-:-:S04]  /*63f0*/  FSEL R14, R11, R14, P0 ;  /* 0x0000000e0b0e7208 */ /* 0x000fc80000000000 */
[----:B------:R-:W-:Y:S01]  /*6400*/  F2F.F64.F32 R16, R14 ;  /* 0x0000000e00107310 */ /* 0x000fe20000201800 */
[----:B--2---:R-:W-:Y:S01]  /*6410*/  DADD R18, R12, -0.5 ;  /* 0xbfe000000c127429 */ /* 0x004fe20000000000 */
[----:B------:R-:W2:Y:S06]  /*6420*/  LDC.64 R12, c[0x0][0x380] ;  /* 0x0000e000ff0c7b82 */ /* 0x000eac0000000a00 */
[----:B---3--:R-:W3:Y:S02]  /*6430*/  F2F.F64.F32 R4, R4 ;  /* 0x0000000400047310 */ /* 0x008ee40000201800 */
[----:B---3--:R-:W-:Y:S01]  /*6440*/  DFMA R4, R18, R4, R16 ;  /* 0x000000041204722b */ /* 0x008fe20000000010 */
[----:B------:R-:W-:-:S02]  /*6450*/  IMAD.MOV.U32 R17, RZ, RZ, 0x4 ;  /* 0x00000004ff117424 */ /* 0x000fc400078e00ff */
[----:B----4-:R-:W-:-:S03]  /*6460*/  IMAD R16, R3, UR5, R22 ;  /* 0x0000000503107c24 */ /* 0x010fc6000f8e0216 */
[----:B------:R-:W3:Y:S01]  /*6470*/  F2F.F32.F64 R19, R4 ;  /* 0x0000000400137310 */ /* 0x000ee20000301000 */
[----:B------:R-:W-:-:S05]  /*6480*/  IMAD.WIDE.U32 R16, R16, R17, UR10 ;  /* 0x0000000a10107e25 */ /* 0x000fca000f8e0011 */
[----:B---3--:R3:W-:Y:S04]  /*6490*/  STG.E desc[UR20][R16.64], R19 ;  /* 0x0000001310007986 */ /* 0x0087e8000c101914 */
[----:B--2---:R-:W2:Y:S01]  /*64a0*/  LDG.E R12, desc[UR20][R12.64+0x8] ;  /* 0x000008140c0c7981 */ /* 0x004ea2000c1e1900 */
[----:B------:R-:W-:Y:S01]  /*64b0*/  UIADD3 UR4, UPT, UPT, UR4, 0x1, URZ ;  /* 0x0000000104047890 */ /* 0x000fe2000fffe0ff */
[----:B------:R-:W-:Y:S01]  /*64c0*/  IMAD.MOV.U32 R3, RZ, RZ, R10 ;  /* 0x000000ffff037224 */ /* 0x000fe200078e000a */
[----:B------:R-:W-:Y:S01]  /*64d0*/  UMOV UR8, UR10 ;  /* 0x0000000a00087c82 */ /* 0x000fe20008000000 */
[----:B------:R-:W-:Y:S01]  /*64e0*/  UMOV UR9, UR11 ;  /* 0x0000000b00097c82 */ /* 0x000fe20008000000 */
[----:B------:R-:W-:Y:S01]  /*64f0*/  UMOV UR10, UR14 ;  /* 0x0000000e000a7c82 */ /* 0x000fe20008000000 */
[----:B------:R-:W-:Y:S01]  /*6500*/  UMOV UR11, UR15 ;  /* 0x0000000f000b7c82 */ /* 0x000fe20008000000 */
[----:B--2---:R-:W-:-:S13]  /*6510*/  ISETP.LE.AND P0, PT, R12, UR4, PT ;  /* 0x000000040c007c0c */ /* 0x004fda000bf03270 */
[----:B---3--:R-:W-:Y:S05]  /*6520*/  @!P0 BRA `(.L_x_54) ;  /* 0xffffffc400f48947 */ /* 0x008fea000383ffff */
[----:B------:R-:W-:Y:S05]  /*6530*/  EXIT ;  /* 0x000000000000794d */ /* 0x000fea0003800000 */
        .weak           $__internal_0_$__cuda_sm3x_div_rn_noftz_f32_slowpath
        .type           $__internal_0_$__cuda_sm3x_div_rn_noftz_f32_slowpath,@function
        .size           $__internal_0_$__cuda_sm3x_div_rn_noftz_f32_slowpath,(.L_x_67 - $__internal_0_$__cuda_sm3x_div_rn_noftz_f32_slowpath)
$__internal_0_$__cuda_sm3x_div_rn_noftz_f32_slowpath:
[--C-:B------:R-:W-:Y:S01]  /*6540*/  SHF.R.U32.HI R16, RZ, 0x17, R5.reuse ;  /* 0x00000017ff107819 */ /* 0x100fe20000011605 */
[----:B------:R-:W-:Y:S01]  /*6550*/  BSSY.RECONVERGENT B1, `(.L_x_55) ;  /* 0x0000063000017945 */ /* 0x000fe20003800200 */
[----:B------:R-:W-:Y:S01]  /*6560*/  SHF.R.U32.HI R17, RZ, 0x17, R4 ;  /* 0x00000017ff117819 */ /* 0x000fe20000011604 */
[----:B------:R-:W-:Y:S01]  /*6570*/  IMAD.MOV.U32 R19, RZ, RZ, R5 ;  /* 0x000000ffff137224 */ /* 0x000fe200078e0005 */
[----:B------:R-:W-:Y:S02]  /*6580*/  LOP3.LUT R16, R16, 0xff, RZ, 0xc0, !PT ;  /* 0x000000ff10107812 */ /* 0x000fe400078ec0ff */
[----:B------:R-:W-:-:S03]  /*6590*/  LOP3.LUT R23, R17, 0xff, RZ, 0xc0, !PT ;  /* 0x000000ff11177812 */ /* 0x000fc600078ec0ff */
[----:B------:R-:W-:Y:S02]  /*65a0*/  VIADD R20, R16, 0xffffffff ;  /* 0xffffffff10147836 */ /* 0x000fe40000000000 */
[----:B------:R-:W-:-:S03]  /*65b0*/  VIADD R18, R23, 0xffffffff ;  /* 0xffffffff17127836 */ /* 0x000fc60000000000 */
[----:B------:R-:W-:-:S04]  /*65c0*/  ISETP.GT.U32.AND P0, PT, R20, 0xfd, PT ;  /* 0x000000fd1400780c */ /* 0x000fc80003f04070 */
[----:B------:R-:W-:-:S13]  /*65d0*/  ISETP.GT.U32.OR P0, PT, R18, 0xfd, P0 ;  /* 0x000000fd1200780c */ /* 0x000fda0000704470 */
[----:B------:R-:W-:Y:S01]  /*65e0*/  @!P0 IMAD.MOV.U32 R17, RZ, RZ, RZ ;  /* 0x000000ffff118224 */ /* 0x000fe200078e00ff */
[----:B------:R-:W-:Y:S06]  /*65f0*/  @!P0 BRA `(.L_x_56) ;  /* 0x00000000005c8947 */ /* 0x000fec0003800000 */
[----:B------:R-:W-:Y:S02]  /*6600*/  FSETP.GTU.FTZ.AND P0, PT, |R4|, +INF , PT ;  /* 0x7f8000000400780b */ /* 0x000fe40003f1c200 */
[----:B------:R-:W-:-:S04]  /*6610*/  FSETP.GTU.FTZ.AND P1, PT, |R5|, +INF , PT ;  /* 0x7f8000000500780b */ /* 0x000fc80003f3c200 */
[----:B------:R-:W-:-:S13]  /*6620*/  PLOP3.LUT P0, PT, P0, P1, PT, 0xf8, 0x8f ;  /* 0x00000000008f781c */ /* 0x000fda0000703f70 */
[----:B------:R-:W-:Y:S05]  /*6630*/  @P0 BRA `(.L_x_57) ;  /* 0x00000004004c0947 */ /* 0x000fea0003800000 */
[----:B------:R-:W-:-:S13]  /*6640*/  LOP3.LUT P0, RZ, R19, 0x7fffffff, R4, 0xc8, !PT ;  /* 0x7fffffff13ff7812 */ /* 0x000fda000780c804 */
[----:B------:R-:W-:Y:S05]  /*6650*/  @!P0 BRA `(.L_x_58) ;  /* 0x00000004003c8947 */ /* 0x000fea0003800000 */
[C---:B------:R-:W-:Y:S02]  /*6660*/  FSETP.NEU.FTZ.AND P0, PT, |R4|.reuse, +INF , PT ;  /* 0x7f8000000400780b */ /* 0x040fe40003f1d200 */
[----:B------:R-:W-:Y:S02]  /*6670*/  FSETP.NEU.FTZ.AND P3, PT, |R5|, +INF , PT ;  /* 0x7f8000000500780b */ /* 0x000fe40003f7d200 */
[----:B------:R-:W-:-:S11]  /*6680*/  FSETP.NEU.FTZ.AND P1, PT, |R4|, +INF , PT ;  /* 0x7f8000000400780b */ /* 0x000fd60003f3d200 */
[----:B------:R-:W-:Y:S05]  /*6690*/  @!P3 BRA !P0, `(.L_x_58) ;  /* 0x00000004002cb947 */ /* 0x000fea0004000000 */
[----:B------:R-:W-:-:S04]  /*66a0*/  LOP3.LUT P0, RZ, R4, 0x7fffffff, RZ, 0xc0, !PT ;  /* 0x7fffffff04ff7812 */ /* 0x000fc8000780c0ff */
[----:B------:R-:W-:-:S13]  /*66b0*/  PLOP3.LUT P0, PT, P3, P0, PT, 0x2f, 0xf2 ;  /* 0x0000000000f2781c */ /* 0x000fda0001f00577 */
[----:B------:R-:W-:Y:S05]  /*66c0*/  @P0 BRA `(.L_x_59) ;  /* 0x0000000400180947 */ /* 0x000fea0003800000 */
[----:B------:R-:W-:-:S04]  /*66d0*/  LOP3.LUT P0, RZ, R19, 0x7fffffff, RZ, 0xc0, !PT ;  /* 0x7fffffff13ff7812 */ /* 0x000fc8000780c0ff */
[----:B------:R-:W-:-:S13]  /*66e0*/  PLOP3.LUT P0, PT, P1, P0, PT, 0x2f, 0xf2 ;  /* 0x0000000000f2781c */ /* 0x000fda0000f00577 */
[----:B------:R-:W-:Y:S05]  /*66f0*/  @P0 BRA `(.L_x_60) ;  /* 0x0000000400000947 */ /* 0x000fea0003800000 */
[----:B------:R-:W-:Y:S02]  /*6700*/  ISETP.GE.AND P0, PT, R18, RZ, PT ;  /* 0x000000ff1200720c */ /* 0x000fe40003f06270 */
[----:B------:R-:W-:-:S11]  /*6710*/  ISETP.GE.AND P1, PT, R20, RZ, PT ;  /* 0x000000ff1400720c */ /* 0x000fd60003f26270 */
[----:B------:R-:W-:Y:S02]  /*6720*/  @P0 IMAD.MOV.U32 R17, RZ, RZ, RZ ;  /* 0x000000ffff110224 */ /* 0x000fe400078e00ff */
[----:B------:R-:W-:Y:S01]  /*6730*/  @!P0 FFMA R4, R4, 1.84467440737095516160e+19, RZ ;  /* 0x5f80000004048823 */ /* 0x000fe200000000ff */
[----:B------:R-:W-:Y:S02]  /*6740*/  @!P0 IMAD.MOV.U32 R17, RZ, RZ, -0x40 ;  /* 0xffffffc0ff118424 */ /* 0x000fe400078e00ff */
[----:B------:R-:W-:Y:S02]  /*6750*/  @!P1 FFMA R19, R5, 1.84467440737095516160e+19, RZ ;  /* 0x5f80000005139823 */ /* 0x000fe400000000ff */
[----:B------:R-:W-:-:S07]  /*6760*/  @!P1 VIADD R17, R17, 0x40 ;  /* 0x0000004011119836 */ /* 0x000fce0000000000 */
.L_x_56:
[----:B------:R-:W-:Y:S01]  /*6770*/  LEA R18, R16, 0xc0800000, 0x17 ;  /* 0xc080000010127811 */ /* 0x000fe200078eb8ff */
[----:B------:R-:W-:Y:S01]  /*6780*/  VIADD R23, R23, 0xffffff81 ;  /* 0xffffff8117177836 */ /* 0x000fe20000000000 */
[----:B------:R-:W-:Y:S03]  /*6790*/  BSSY.RECONVERGENT B2, `(.L_x_61) ;  /* 0x0000035000027945 */ /* 0x000fe60003800200 */
[----:B------:R-:W-:Y:S02]  /*67a0*/  IMAD.IADD R20, R19, 0x1, -R18 ;  /* 0x0000000113147824 */ /* 0x000fe400078e0a12 */
[C---:B------:R-:W-:Y:S02]  /*67b0*/  IMAD R4, R23.reuse, -0x800000, R4 ;  /* 0xff80000017047824 */ /* 0x040fe400078e0204 */
[----:B------:R0:W1:Y:S01]  /*67c0*/  MUFU.RCP R19, R20 ;  /* 0x0000001400137308 */ /* 0x0000620000001000 */
[----:B------:R-:W-:Y:S01]  /*67d0*/  FADD.FTZ R21, -R20, -RZ ;  /* 0x800000ff14157221 */ /* 0x000fe20000010100 */
[----:B0-----:R-:W-:-:S05]  /*67e0*/  IADD3 R20, PT, PT, R23, 0x7f, -R16 ;  /* 0x0000007f17147810 */ /* 0x001fca0007ffe810 */
[----:B------:R-:W-:Y:S02]  /*67f0*/  IMAD.IADD R17, R20, 0x1, R17 ;  /* 0x0000000114117824 */ /* 0x000fe400078e0211 */
[----:B-1----:R-:W-:-:S04]  /*6800*/  FFMA R18, R19, R21, 1 ;  /* 0x3f80000013127423 */ /* 0x002fc80000000015 */
[----:B------:R-:W-:-:S04]  /*6810*/  FFMA R19, R19, R18, R19 ;  /* 0x0000001213137223 */ /* 0x000fc80000000013 */
[----:B------:R-:W-:-:S04]  /*6820*/  FFMA R18, R4, R19, RZ ;  /* 0x0000001304127223 */ /* 0x000fc800000000ff */
[----:B------:R-:W-:-:S04]  /*6830*/  FFMA R22, R21, R18, R4 ;  /* 0x0000001215167223 */ /* 0x000fc80000000004 */
[----:B------:R-:W-:-:S04]  /*6840*/  FFMA R18, R19, R22, R18 ;  /* 0x0000001613127223 */ /* 0x000fc80000000012 */
[----:B------:R-:W-:-:S04]  /*6850*/  FFMA R21, R21, R18, R4 ;  /* 0x0000001215157223 */ /* 0x000fc80000000004 */
[----:B------:R-:W-:-:S05]  /*6860*/  FFMA R4, R19, R21, R18 ;  /* 0x0000001513047223 */ /* 0x000fca0000000012 */
[----:B------:R-:W-:-:S04]  /*6870*/  SHF.R.U32.HI R16, RZ, 0x17, R4 ;  /* 0x00000017ff107819 */ /* 0x000fc80000011604 */
[----:B------:R-:W-:-:S05]  /*6880*/  LOP3.LUT R16, R16, 0xff, RZ, 0xc0, !PT ;  /* 0x000000ff10107812 */ /* 0x000fca00078ec0ff */
[----:B------:R-:W-:-:S04]  /*6890*/  IMAD.IADD R20, R16, 0x1, R17 ;  /* 0x0000000110147824 */ /* 0x000fc800078e0211 */
[----:B------:R-:W-:-:S05]  /*68a0*/  VIADD R16, R20, 0xffffffff ;  /* 0xffffffff14107836 */ /* 0x000fca0000000000 */
[----:B------:R-:W-:-:S13]  /*68b0*/  ISETP.GE.U32.AND P0, PT, R16, 0xfe, PT ;  /* 0x000000fe1000780c */ /* 0x000fda0003f06070 */
[----:B------:R-:W-:Y:S05]  /*68c0*/  @!P0 BRA `(.L_x_62) ;  /* 0x0000000000808947 */ /* 0x000fea0003800000 */
[----:B------:R-:W-:-:S13]  /*68d0*/  ISETP.GT.AND P0, PT, R20, 0xfe, PT ;  /* 0x000000fe1400780c */ /* 0x000fda0003f04270 */
[----:B------:R-:W-:Y:S05]  /*68e0*/  @P0 BRA `(.L_x_63) ;  /* 0x00000000006c0947 */ /* 0x000fea0003800000 */
[----:B------:R-:W-:-:S13]  /*68f0*/  ISETP.GE.AND P0, PT, R20, 0x1, PT ;  /* 0x000000011400780c */ /* 0x000fda0003f06270 */
[----:B------:R-:W-:Y:S05]  /*6900*/  @P0 BRA `(.L_x_64) ;  /* 0x0000000000740947 */ /* 0x000fea0003800000 */
[----:B------:R-:W-:Y:S02]  /*6910*/  ISETP.GE.AND P0, PT, R20, -0x18, PT ;  /* 0xffffffe81400780c */ /* 0x000fe40003f06270 */
[----:B------:R-:W-:-:S11]  /*6920*/  LOP3.LUT R4, R4, 0x80000000, RZ, 0xc0, !PT ;  /* 0x8000000004047812 */ /* 0x000fd600078ec0ff */
[----:B------:R-:W-:Y:S05]  /*6930*/  @!P0 BRA `(.L_x_64) ;  /* 0x0000000000688947 */ /* 0x000fea0003800000 */
[CCC-:B------:R-:W-:Y:S01]  /*6940*/  FFMA.RZ R16, R19.reuse, R21.reuse, R18.reuse ;  /* 0x0000001513107223 */ /* 0x1c0fe2000000c012 */
[C---:B------:R-:W-:Y:S02]  /*6950*/  ISETP.NE.AND P3, PT, R20.reuse, RZ, PT ;  /* 0x000000ff1400720c */ /* 0x040fe40003f65270 */
[----:B------:R-:W-:Y:S02]  /*6960*/  ISETP.NE.AND P1, PT, R20, RZ, PT ;  /* 0x000000ff1400720c */ /* 0x000fe40003f25270 */
[----:B------:R-:W-:Y:S01]  /*6970*/  LOP3.LUT R17, R16, 0x7fffff, RZ, 0xc0, !PT ;  /* 0x007fffff10117812 */ /* 0x000fe200078ec0ff */
[CCC-:B------:R-:W-:Y:S01]  /*6980*/  FFMA.RP R16, R19.reuse, R21.reuse, R18.reuse ;  /* 0x0000001513107223 */ /* 0x1c0fe20000008012 */
[----:B------:R-:W-:Y:S01]  /*6990*/  FFMA.RM R19, R19, R21, R18 ;  /* 0x0000001513137223 */ /* 0x000fe20000004012 */
[----:B------:R-:W-:Y:S01]  /*69a0*/  VIADD R18, R20, 0x20 ;  /* 0x0000002014127836 */ /* 0x000fe20000000000 */
[----:B------:R-:W-:Y:S01]  /*69b0*/  LOP3.LUT R17, R17, 0x800000, RZ, 0xfc, !PT ;  /* 0x0080000011117812 */ /* 0x000fe200078efcff */
[----:B------:R-:W-:-:S02]  /*69c0*/  IMAD.MOV R20, RZ, RZ, -R20 ;  /* 0x000000ffff147224 */ /* 0x000fc400078e0a14 */
[----:B------:R-:W-:Y:S02]  /*69d0*/  FSETP.NEU.FTZ.AND P0, PT, R16, R19, PT ;  /* 0x000000131000720b */ /* 0x000fe40003f1d000 */
[----:B------:R-:W-:Y:S02]  /*69e0*/  SHF.L.U32 R18, R17, R18, RZ ;  /* 0x0000001211127219 */ /* 0x000fe400000006ff */
[----:B------:R-:W-:Y:S02]  /*69f0*/  SEL R16, R20, RZ, P3 ;  /* 0x000000ff14107207 */ /* 0x000fe40001800000 */
[----:B------:R-:W-:Y:S02]  /*6a00*/  ISETP.NE.AND P1, PT, R18, RZ, P1 ;  /* 0x000000ff1200720c */ /* 0x000fe40000f25270 */
[----:B------:R-:W-:Y:S02]  /*6a10*/  SHF.R.U32.HI R16, RZ, R16, R17 ;  /* 0x00000010ff107219 */ /* 0x000fe40000011611 */
[----:B------:R-:W-:-:S02]  /*6a20*/  PLOP3.LUT P0, PT, P0, P1, PT, 0xf8, 0x8f ;  /* 0x00000000008f781c */ /* 0x000fc40000703f70 */
[----:B------:R-:W-:Y:S02]  /*6a30*/  SHF.R.U32.HI R18, RZ, 0x1, R16 ;  /* 0x00000001ff127819 */ /* 0x000fe40000011610 */
[----:B------:R-:W-:-:S04]  /*6a40*/  SEL R17, RZ, 0x1, !P0 ;  /* 0x00000001ff117807 */ /* 0x000fc80004000000 */
[----:B------:R-:W-:-:S04]  /*6a50*/  LOP3.LUT R17, R17, 0x1, R18, 0xf8, !PT ;  /* 0x0000000111117812 */ /* 0x000fc800078ef812 */
[----:B------:R-:W-:-:S05]  /*6a60*/  LOP3.LUT R17, R17, R16, RZ, 0xc0, !PT ;  /* 0x0000001011117212 */ /* 0x000fca00078ec0ff */
[----:B------:R-:W-:-:S05]  /*6a70*/  IMAD.IADD R17, R18, 0x1, R17 ;  /* 0x0000000112117824 */ /* 0x000fca00078e0211 */
[----:B------:R-:W-:Y:S01]  /*6a80*/  LOP3.LUT R4, R17, R4, RZ, 0xfc, !PT ;  /* 0x0000000411047212 */ /* 0x000fe200078efcff */
[----:B------:R-:W-:Y:S06]  /*6a90*/  BRA `(.L_x_64) ;  /* 0x0000000000107947 */ /* 0x000fec0003800000 */
.L_x_63:
[----:B------:R-:W-:-:S04]  /*6aa0*/  LOP3.LUT R4, R4, 0x80000000, RZ, 0xc0, !PT ;  /* 0x8000000004047812 */ /* 0x000fc800078ec0ff */
[----:B------:R-:W-:Y:S01]  /*6ab0*/  LOP3.LUT R4, R4, 0x7f800000, RZ, 0xfc, !PT ;  /* 0x7f80000004047812 */ /* 0x000fe200078efcff */
[----:B------:R-:W-:Y:S06]  /*6ac0*/  BRA `(.L_x_64) ;  /* 0x0000000000047947 */ /* 0x000fec0003800000 */
.L_x_62:
[----:B------:R-:W-:-:S07]  /*6ad0*/  IMAD R4, R17, 0x800000, R4 ;  /* 0x0080000011047824 */ /* 0x000fce00078e0204 */
.L_x_64:
[----:B------:R-:W-:Y:S05]  /*6ae0*/  BSYNC.RECONVERGENT B2 ;  /* 0x0000000000027941 */ /* 0x000fea0003800200 */
.L_x_61:
[----:B------:R-:W-:Y:S05]  /*6af0*/  BRA `(.L_x_65) ;  /* 0x0000000000207947 */ /* 0x000fea0003800000 */
.L_x_60:
[----:B------:R-:W-:-:S04]  /*6b00*/  LOP3.LUT R4, R19, 0x80000000, R4, 0x48, !PT ;  /* 0x8000000013047812 */ /* 0x000fc800078e4804 */
[----:B------:R-:W-:Y:S01]  /*6b10*/  LOP3.LUT R4, R4, 0x7f800000, RZ, 0xfc, !PT ;  /* 0x7f80000004047812 */ /* 0x000fe200078efcff */
[----:B------:R-:W-:Y:S06]  /*6b20*/  BRA `(.L_x_65) ;  /* 0x0000000000147947 */ /* 0x000fec0003800000 */
.L_x_59:
[----:B------:R-:W-:Y:S01]  /*6b30*/  LOP3.LUT R4, R19, 0x80000000, R4, 0x48, !PT ;  /* 0x8000000013047812 */ /* 0x000fe200078e4804 */
[----:B------:R-:W-:Y:S06]  /*6b40*/  BRA `(.L_x_65) ;  /* 0x00000000000c7947 */ /* 0x000fec0003800000 */
.L_x_58:
[----:B------:R-:W0:Y:S01]  /*6b50*/  MUFU.RSQ R4, -QNAN ;  /* 0xffc0000000047908 */ /* 0x000e220000001400 */
[----:B------:R-:W-:Y:S05]  /*6b60*/  BRA `(.L_x_65) ;  /* 0x0000000000047947 */ /* 0x000fea0003800000 */
.L_x_57:
[----:B------:R-:W-:-:S07]  /*6b70*/  FADD.FTZ R4, R4, R5 ;  /* 0x0000000504047221 */ /* 0x000fce0000010000 */
.L_x_65:
[----:B------:R-:W-:Y:S05]  /*6b80*/  BSYNC.RECONVERGENT B1 ;  /* 0x0000000000017941 */ /* 0x000fea0003800200 */
.L_x_55:
[----:B------:R-:W-:Y:S02]  /*6b90*/  IMAD.MOV.U32 R16, RZ, RZ, R12 ;  /* 0x000000ffff107224 */ /* 0x000fe400078e000c */
[----:B------:R-:W-:-:S04]  /*6ba0*/  IMAD.MOV.U32 R17, RZ, RZ, 0x0 ;  /* 0x00000000ff117424 */ /* 0x000fc800078e00ff */
[----:B0-----:R-:W-:Y:S05]  /*6bb0*/  RET.REL.NODEC R16 `(_Z19computeActiveMatterP13generalPara_sP12activePara_sPfS3_S3_S3_) ;  /* 0xffffff9410107950 */ /* 0x001fea0003c3ffff */
.L_x_66:
[----:B------:R-:W-:-:S00]  /*6bc0*/  BRA `(.L_x_66) ;  /* 0xfffffffc00fc7947 */ /* 0x000fc0000383ffff */
[----:B------:R-:W-:-:S00]  /*6bd0*/  NOP ;  /* 0x0000000000007918 */ /* 0x000fc00000000000 */
        /* <DEDUP_REMOVED lines=10> */
.L_x_67:


//--------------------- .nv.global.init           --------------------------
	.section	.nv.global.init,"aw",@progbits
	.align	4
.nv.global.init:
	.type		__cudart_i2opi_f,@object
	.size		__cudart_i2opi_f,(mrg32k3aM1SubSeq - __cudart_i2opi_f)
__cudart_i2opi_f:
        /*0000*/ 	.byte	0x41, 0x90, 0x43, 0x3c, 0x99, 0x95, 0x62, 0xdb, 0xc0, 0xdd, 0x34, 0xf5, 0xd1, 0x57, 0x27, 0xfc
        /*0010*/ 	.byte	0x29, 0x15, 0x44, 0x4e, 0x6e, 0x83, 0xf9, 0xa2
	.type		mrg32k3aM1SubSeq,@object
	.size		mrg32k3aM1SubSeq,(mrg32k3aM2SubSeq - mrg32k3aM1SubSeq)
mrg32k3aM1SubSeq:
        /*0018*/ 	.byte	0x0b, 0xcc, 0xee, 0x04, 0x73, 0x29, 0x8b, 0x6f, 0xf6, 0x53, 0x03, 0xf6, 0x23, 0xf6, 0xea, 0xda
        /* <DEDUP_REMOVED lines=125> */
	.type		mrg32k3aM2SubSeq,@object
	.size		mrg32k3aM2SubSeq,(mrg32k3aM1 - mrg32k3aM2SubSeq)
mrg32k3aM2SubSeq:
        /* <DEDUP_REMOVED lines=126> */
	.type		mrg32k3aM1,@object
	.size		mrg32k3aM1,(mrg32k3aM1Seq - mrg32k3aM1)
mrg32k3aM1:
        /* <DEDUP_REMOVED lines=144> */
	.type		mrg32k3aM1Seq,@object
	.size		mrg32k3aM1Seq,(mrg32k3aM2 - mrg32k3aM1Seq)
mrg32k3aM1Seq:
        /* <DEDUP_REMOVED lines=144> */
	.type		mrg32k3aM2,@object
	.size		mrg32k3aM2,(mrg32k3aM2Seq - mrg32k3aM2)
mrg32k3aM2:
        /* <DEDUP_REMOVED lines=144> */
	.type		mrg32k3aM2Seq,@object
	.size		mrg32k3aM2Seq,(precalc_xorwow_matrix - mrg32k3aM2Seq)
mrg32k3aM2Seq:
        /* <DEDUP_REMOVED lines=144> */
	.type		precalc_xorwow_matrix,@object
	.size		precalc_xorwow_matrix,(precalc_xorwow_offset_matrix - precalc_xorwow_matrix)
precalc_xorwow_matrix:
        /* <DEDUP_REMOVED lines=6400> */
	.type		precalc_xorwow_offset_matrix,@object
	.size		precalc_xorwow_offset_matrix,(.L_1 - precalc_xorwow_offset_matrix)
precalc_xorwow_offset_matrix:
        /* <DEDUP_REMOVED lines=6400> */
.L_1:


//--------------------- .nv.shared.reserved.0     --------------------------
	.section	.nv.shared.reserved.0,"aw",@nobits
	.weak		__nv_reservedSMEM_offset_0_alias
	.size		__nv_reservedSMEM_offset_0_alias, 0, 64
	.other		__nv_reservedSMEM_offset_0_alias,@"STO_CUDA_RESERVED_SHARED STV_DEFAULT"
__nv_reservedSMEM_offset_0_alias:
	.zero		0
	.zero		64


//--------------------- .nv.constant0._Z19computeActiveMatterP13generalPara_sP12activePara_sPfS3_S3_S3_ --------------------------
	.section	.nv.constant0._Z19computeActiveMatterP13generalPara_sP12activePara_sPfS3_S3_S3_,"a",@progbits
	.sectionflags	@""
	.align	4
.nv.constant0._Z19computeActiveMatterP13generalPara_sP12activePara_sPfS3_S3_S3_:
	.zero		944


//--------------------- SYMBOLS --------------------------

	.type		.nv.reservedSmem.offset0,@object
	.size		.nv.reservedSmem.offset0,0x4
